//
// Generated by NVIDIA NVVM Compiler
//
// Compiler Build ID: CL-36424714
// Cuda compilation tools, release 13.0, V13.0.88
// Based on NVVM 20.0.0
//

.version 9.0
.target sm_100
.address_size 64

	// .globl	gpu_mmap_init
.extern .func  (.param .b32 func_retval0) vprintf
(
	.param .b64 vprintf_param_0,
	.param .b64 vprintf_param_1
)
;
.global .align 8 .f64 gpu_mmap_result;
// _ZZ15gpu_mmap_kernelE3sum has been demoted
.global .align 1 .b8 $str[30] = {98, 117, 102, 102, 101, 114, 32, 61, 32, 37, 108, 120, 32, 98, 117, 102, 102, 101, 114, 95, 115, 122, 32, 61, 32, 37, 108, 117, 10};

.visible .entry gpu_mmap_init(
	.param .u64 .ptr .align 1 gpu_mmap_init_param_0,
	.param .u64 gpu_mmap_init_param_1
)
.maxntid 1024
{
	.local .align 16 .b8 	__local_depot0[16];
	.reg .b64 	%SP;
	.reg .b64 	%SPL;
	.reg .pred 	%p<9>;
	.reg .b32 	%r<32>;
	.reg .b32 	%f<6>;
	.reg .b64 	%rd<61>;
	.reg .b64 	%fd<16>;

	mov.u64 	%SPL, __local_depot0;
	cvta.local.u64 	%SP, %SPL;
	ld.param.u64 	%rd23, [gpu_mmap_init_param_0];
	ld.param.u64 	%rd24, [gpu_mmap_init_param_1];
	cvta.to.global.u64 	%rd1, %rd23;
	shr.u64 	%rd2, %rd24, 2;
	mov.u32 	%r1, %tid.x;
	mov.u32 	%r10, %ctaid.x;
	mov.u32 	%r2, %ntid.x;
	mul.lo.s32 	%r3, %r10, %r2;
	add.s32 	%r11, %r3, %r1;
	cvt.u64.u32 	%rd59, %r11;
	setp.le.u64 	%p1, %rd2, %rd59;
	@%p1 bra 	$L__BB0_10;
	cvt.u32.u64 	%r12, %rd59;
	add.s32 	%r30, %r12, -559038801;
	mov.u32 	%r13, %nctaid.x;
	mul.lo.s32 	%r14, %r2, %r13;
	cvt.u64.u32 	%rd4, %r14;
	add.s64 	%rd25, %rd4, %rd59;
	max.u64 	%rd26, %rd2, %rd25;
	setp.lt.u64 	%p2, %rd25, %rd2;
	selp.u64 	%rd5, 1, 0, %p2;
	add.s64 	%rd27, %rd25, %rd5;
	sub.s64 	%rd6, %rd26, %rd27;
	and.b64  	%rd28, %rd6, -4294967296;
	setp.ne.s64 	%p3, %rd28, 0;
	@%p3 bra 	$L__BB0_3;
	cvt.u32.u64 	%r15, %rd4;
	cvt.u32.u64 	%r16, %rd6;
	div.u32 	%r17, %r16, %r15;
	cvt.u64.u32 	%rd55, %r17;
	bra.uni 	$L__BB0_4;
$L__BB0_3:
	div.u64 	%rd55, %rd6, %rd4;
$L__BB0_4:
	add.s64 	%rd10, %rd55, %rd5;
	and.b64  	%rd29, %rd10, 3;
	setp.eq.s64 	%p4, %rd29, 3;
	@%p4 bra 	$L__BB0_7;
	shl.b64 	%rd30, %rd59, 2;
	add.s64 	%rd57, %rd1, %rd30;
	shl.b64 	%rd12, %rd4, 2;
	add.s64 	%rd31, %rd10, 1;
	and.b64  	%rd56, %rd31, 3;
$L__BB0_6:
	.pragma "nounroll";
	mul.wide.u32 	%rd32, %r30, %r30;
	shr.u64 	%rd33, %rd32, 16;
	cvt.u32.u64 	%r18, %rd33;
	and.b32  	%r30, %r18, 2147483647;
	cvt.rn.f64.u32 	%fd1, %r30;
	div.rn.f64 	%fd2, %fd1, 0d41EFFFFFFFE00000;
	mul.f64 	%fd3, %fd2, 0d4059000000000000;
	cvt.rn.f32.f64 	%f1, %fd3;
	st.global.f32 	[%rd57], %f1;
	add.s64 	%rd59, %rd59, %rd4;
	add.s64 	%rd57, %rd57, %rd12;
	add.s64 	%rd56, %rd56, -1;
	setp.ne.s64 	%p5, %rd56, 0;
	@%p5 bra 	$L__BB0_6;
$L__BB0_7:
	setp.lt.u64 	%p6, %rd10, 3;
	@%p6 bra 	$L__BB0_10;
	shl.b64 	%rd41, %rd4, 2;
$L__BB0_9:
	mul.wide.u32 	%rd34, %r30, %r30;
	shr.u64 	%rd35, %rd34, 16;
	cvt.u32.u64 	%r19, %rd35;
	and.b32  	%r20, %r19, 2147483647;
	cvt.rn.f64.u32 	%fd4, %r20;
	div.rn.f64 	%fd5, %fd4, 0d41EFFFFFFFE00000;
	mul.f64 	%fd6, %fd5, 0d4059000000000000;
	cvt.rn.f32.f64 	%f2, %fd6;
	shl.b64 	%rd36, %rd59, 2;
	add.s64 	%rd37, %rd1, %rd36;
	st.global.f32 	[%rd37], %f2;
	and.b64  	%rd38, %rd35, 2147483647;
	mul.lo.s64 	%rd39, %rd38, %rd38;
	shr.u64 	%rd40, %rd39, 16;
	cvt.u32.u64 	%r21, %rd40;
	and.b32  	%r22, %r21, 2147483647;
	cvt.rn.f64.u32 	%fd7, %r22;
	div.rn.f64 	%fd8, %fd7, 0d41EFFFFFFFE00000;
	mul.f64 	%fd9, %fd8, 0d4059000000000000;
	cvt.rn.f32.f64 	%f3, %fd9;
	add.s64 	%rd42, %rd37, %rd41;
	st.global.f32 	[%rd42], %f3;
	and.b64  	%rd43, %rd40, 2147483647;
	mul.lo.s64 	%rd44, %rd43, %rd43;
	shr.u64 	%rd45, %rd44, 16;
	cvt.u32.u64 	%r23, %rd45;
	and.b32  	%r24, %r23, 2147483647;
	cvt.rn.f64.u32 	%fd10, %r24;
	div.rn.f64 	%fd11, %fd10, 0d41EFFFFFFFE00000;
	mul.f64 	%fd12, %fd11, 0d4059000000000000;
	cvt.rn.f32.f64 	%f4, %fd12;
	add.s64 	%rd46, %rd42, %rd41;
	st.global.f32 	[%rd46], %f4;
	and.b64  	%rd47, %rd45, 2147483647;
	mul.lo.s64 	%rd48, %rd47, %rd47;
	shr.u64 	%rd49, %rd48, 16;
	cvt.u32.u64 	%r25, %rd49;
	and.b32  	%r30, %r25, 2147483647;
	cvt.rn.f64.u32 	%fd13, %r30;
	div.rn.f64 	%fd14, %fd13, 0d41EFFFFFFFE00000;
	mul.f64 	%fd15, %fd14, 0d4059000000000000;
	cvt.rn.f32.f64 	%f5, %fd15;
	add.s64 	%rd50, %rd46, %rd41;
	st.global.f32 	[%rd50], %f5;
	add.s64 	%rd59, %rd41, %rd59;
	setp.lt.u64 	%p7, %rd59, %rd2;
	@%p7 bra 	$L__BB0_9;
$L__BB0_10:
	neg.s32 	%r26, %r3;
	setp.ne.s32 	%p8, %r1, %r26;
	@%p8 bra 	$L__BB0_12;
	add.u64 	%rd51, %SP, 0;
	add.u64 	%rd52, %SPL, 0;
	st.local.v2.u64 	[%rd52], {%rd23, %rd24};
	mov.u64 	%rd53, $str;
	cvta.global.u64 	%rd54, %rd53;
	{ // callseq 0, 0
	.param .b64 param0;
	st.param.b64 	[param0], %rd54;
	.param .b64 param1;
	st.param.b64 	[param1], %rd51;
	.param .b32 retval0;
	call.uni (retval0), 
	vprintf, 
	(
	param0, 
	param1
	);
	ld.param.b32 	%r27, [retval0];
	} // callseq 0
$L__BB0_12:
	ret;

}
	// .globl	gpu_mmap_kernel
.visible .entry gpu_mmap_kernel(
	.param .u64 .ptr .align 1 gpu_mmap_kernel_param_0,
	.param .u64 gpu_mmap_kernel_param_1
)
.maxntid 1024
{
	.reg .pred 	%p<10>;
	.reg .b32 	%r<10>;
	.reg .b32 	%f<24>;
	.reg .b64 	%rd<45>;
	.reg .b64 	%fd<8>;
	// demoted variable
	.shared .align 8 .f64 _ZZ15gpu_mmap_kernelE3sum;
	ld.param.u64 	%rd23, [gpu_mmap_kernel_param_0];
	ld.param.u64 	%rd24, [gpu_mmap_kernel_param_1];
	cvta.to.global.u64 	%rd1, %rd23;
	shr.u64 	%rd2, %rd24, 2;
	mov.u32 	%r1, %tid.x;
	setp.ne.s32 	%p1, %r1, 0;
	@%p1 bra 	$L__BB1_2;
	mov.b64 	%rd25, 0;
	st.shared.u64 	[_ZZ15gpu_mmap_kernelE3sum], %rd25;
$L__BB1_2:
	mov.u32 	%r3, %ctaid.x;
	mov.u32 	%r2, %ntid.x;
	mad.lo.s32 	%r4, %r3, %r2, %r1;
	cvt.u64.u32 	%rd43, %r4;
	setp.le.u64 	%p2, %rd2, %rd43;
	mov.f64 	%fd7, 0d0000000000000000;
	@%p2 bra 	$L__BB1_13;
	mov.u32 	%r5, %nctaid.x;
	mul.lo.s32 	%r6, %r2, %r5;
	cvt.u64.u32 	%rd4, %r6;
	add.s64 	%rd26, %rd4, %rd43;
	max.u64 	%rd27, %rd2, %rd26;
	setp.lt.u64 	%p3, %rd26, %rd2;
	selp.u64 	%rd5, 1, 0, %p3;
	add.s64 	%rd28, %rd26, %rd5;
	sub.s64 	%rd6, %rd27, %rd28;
	and.b64  	%rd29, %rd6, -4294967296;
	setp.ne.s64 	%p4, %rd29, 0;
	@%p4 bra 	$L__BB1_5;
	cvt.u32.u64 	%r7, %rd4;
	cvt.u32.u64 	%r8, %rd6;
	div.u32 	%r9, %r8, %r7;
	cvt.u64.u32 	%rd39, %r9;
	bra.uni 	$L__BB1_6;
$L__BB1_5:
	div.u64 	%rd39, %rd6, %rd4;
$L__BB1_6:
	add.s64 	%rd10, %rd39, %rd5;
	and.b64  	%rd30, %rd10, 3;
	setp.eq.s64 	%p5, %rd30, 3;
	mov.f32 	%f23, 0f00000000;
	@%p5 bra 	$L__BB1_9;
	shl.b64 	%rd31, %rd43, 2;
	add.s64 	%rd41, %rd1, %rd31;
	shl.b64 	%rd12, %rd4, 2;
	add.s64 	%rd32, %rd10, 1;
	and.b64  	%rd40, %rd32, 3;
	mov.f32 	%f23, 0f00000000;
$L__BB1_8:
	.pragma "nounroll";
	ld.global.f32 	%f11, [%rd41];
	add.f32 	%f23, %f23, %f11;
	add.s64 	%rd43, %rd43, %rd4;
	add.s64 	%rd41, %rd41, %rd12;
	add.s64 	%rd40, %rd40, -1;
	setp.ne.s64 	%p6, %rd40, 0;
	@%p6 bra 	$L__BB1_8;
$L__BB1_9:
	setp.lt.u64 	%p7, %rd10, 3;
	@%p7 bra 	$L__BB1_12;
	shl.b64 	%rd35, %rd4, 2;
$L__BB1_11:
	shl.b64 	%rd33, %rd43, 2;
	add.s64 	%rd34, %rd1, %rd33;
	ld.global.f32 	%f12, [%rd34];
	add.f32 	%f13, %f23, %f12;
	add.s64 	%rd36, %rd34, %rd35;
	ld.global.f32 	%f14, [%rd36];
	add.f32 	%f15, %f13, %f14;
	add.s64 	%rd37, %rd36, %rd35;
	ld.global.f32 	%f16, [%rd37];
	add.f32 	%f17, %f15, %f16;
	add.s64 	%rd38, %rd37, %rd35;
	ld.global.f32 	%f18, [%rd38];
	add.f32 	%f23, %f17, %f18;
	add.s64 	%rd43, %rd35, %rd43;
	setp.lt.u64 	%p8, %rd43, %rd2;
	@%p8 bra 	$L__BB1_11;
$L__BB1_12:
	cvt.f64.f32 	%fd7, %f23;
$L__BB1_13:
	setp.ne.s32 	%p9, %r1, 0;
	bar.sync 	0;
	atom.shared.add.f64 	%fd4, [_ZZ15gpu_mmap_kernelE3sum], %fd7;
	bar.sync 	0;
	@%p9 bra 	$L__BB1_15;
	ld.shared.f64 	%fd5, [_ZZ15gpu_mmap_kernelE3sum];
	atom.global.add.f64 	%fd6, [gpu_mmap_result], %fd5;
$L__BB1_15:
	ret;

}


// ===== COMPILED SASS (sm_100) =====

	.target	sm_100

	.elftype	@"ET_EXEC"


//--------------------- .note.nv.tkinfo           --------------------------
	.section	.note.nv.tkinfo,"",@"SHT_NOTE"
	.sectionflags	@"SHF_NOTE_NV_TKINFO"
	.tkinfo
        /*0018*/ 	.word	0x00000002
        /*0030*/ 	.string	""
        /*0030*/ 	.string	"ptxas"
        /*0030*/ 	.string	"Cuda compilation tools, release 13.0, V13.0.88"
        /*0030*/ 	.string	"Build cuda_13.0.r13.0/compiler.36424714_0"
        /*0030*/ 	.string	"-arch sm_100 -m 64 "



//--------------------- .note.nv.cuinfo           --------------------------
	.section	.note.nv.cuinfo,"",@"SHT_NOTE"
	.sectionflags	@"SHF_NOTE_NV_CUINFO"
        /*0018*/ 	.short	0x0002
        /*001a*/ 	.short	0x0064
        /*001c*/ 	.short	0x0082
	.zero		2


//--------------------- .nv.info                  --------------------------
	.section	.nv.info,"",@"SHT_CUDA_INFO"
	.align	4


	//----- nvinfo : EIATTR_REGCOUNT
	.align		4
        /*0000*/ 	.byte	0x04, 0x2f
        /*0002*/ 	.short	(.L_3 - .L_2)
	.align		4
.L_2:
        /*0004*/ 	.word	index@(gpu_mmap_init)
        /*0008*/ 	.word	0x00000026


	//----- nvinfo : EIATTR_FRAME_SIZE
	.align		4
.L_3:
        /*000c*/ 	.byte	0x04, 0x11
        /*000e*/ 	.short	(.L_5 - .L_4)
	.align		4
.L_4:
        /*0010*/ 	.word	index@($__internal_2_$__cuda_sm20_div_u64)
        /*0014*/ 	.word	0x00000010


	//----- nvinfo : EIATTR_FRAME_SIZE
	.align		4
.L_5:
        /*0018*/ 	.byte	0x04, 0x11
        /*001a*/ 	.short	(.L_7 - .L_6)
	.align		4
.L_6:
        /*001c*/ 	.word	index@($__internal_1_$__cuda_sm20_div_rn_f64_full)
        /*0020*/ 	.word	0x00000010


	//----- nvinfo : EIATTR_FRAME_SIZE
	.align		4
.L_7:
        /*0024*/ 	.byte	0x04, 0x11
        /*0026*/ 	.short	(.L_9 - .L_8)
	.align		4
.L_8:
        /*0028*/ 	.word	index@(gpu_mmap_init)
        /*002c*/ 	.word	0x00000010


	//----- nvinfo : EIATTR_REGCOUNT
	.align		4
.L_9:
        /*0030*/ 	.byte	0x04, 0x2f
        /*0032*/ 	.short	(.L_11 - .L_10)
	.align		4
.L_10:
        /*0034*/ 	.word	index@(gpu_mmap_kernel)
        /*0038*/ 	.word	0x00000018


	//----- nvinfo : EIATTR_FRAME_SIZE
	.align		4
.L_11:
        /*003c*/ 	.byte	0x04, 0x11
        /*003e*/ 	.short	(.L_13 - .L_12)
	.align		4
.L_12:
        /*0040*/ 	.word	index@($__internal_0_$__cuda_sm20_div_u64)
        /*0044*/ 	.word	0x00000000


	//----- nvinfo : EIATTR_FRAME_SIZE
	.align		4
.L_13:
        /*0048*/ 	.byte	0x04, 0x11
        /*004a*/ 	.short	(.L_15 - .L_14)
	.align		4
.L_14:
        /*004c*/ 	.word	index@(gpu_mmap_kernel)
        /*0050*/ 	.word	0x00000000


	//----- nvinfo : EIATTR_MIN_STACK_SIZE
	.align		4
.L_15:
        /*0054*/ 	.byte	0x04, 0x12
        /*0056*/ 	.short	(.L_17 - .L_16)
	.align		4
.L_16:
        /*0058*/ 	.word	index@(gpu_mmap_kernel)
        /*005c*/ 	.word	0x00000000


	//----- nvinfo : EIATTR_MIN_STACK_SIZE
	.align		4
.L_17:
        /*0060*/ 	.byte	0x04, 0x12
        /*0062*/ 	.short	(.L_19 - .L_18)
	.align		4
.L_18:
        /*0064*/ 	.word	index@(gpu_mmap_init)
        /*0068*/ 	.word	0x00000010
.L_19:


//--------------------- .nv.compat                --------------------------
	.section	.nv.compat,"",@"SHT_CUDA_COMPAT_INFO"
	.align	4
        /*0000*/ 	.byte	0x02, 0x09, 0x00, 0x00, 0x02, 0x02, 0x01, 0x00, 0x02, 0x05, 0x05, 0x00, 0x03, 0x07, 0x01, 0x01
        /*0010*/ 	.byte	0x02, 0x03, 0x00, 0x00, 0x02, 0x06, 0x01, 0x00, 0x04, 0x0b, 0x08, 0x00, 0x01, 0x00, 0x00, 0x00
        /*0020*/ 	.byte	0x00, 0x00, 0x00, 0x00


//--------------------- .nv.info.gpu_mmap_kernel  --------------------------
	.section	.nv.info.gpu_mmap_kernel,"",@"SHT_CUDA_INFO"
	.sectionflags	@""
	.align	4


	//----- nvinfo : EIATTR_CUDA_API_VERSION
	.align		4
        /*0000*/ 	.byte	0x04, 0x37
        /*0002*/ 	.short	(.L_21 - .L_20)
.L_20:
        /*0004*/ 	.word	0x00000082


	//----- nvinfo : EIATTR_KPARAM_INFO
	.align		4
.L_21:
        /*0008*/ 	.byte	0x04, 0x17
        /*000a*/ 	.short	(.L_23 - .L_22)
.L_22:
        /*000c*/ 	.word	0x00000000
        /*0010*/ 	.short	0x0001
        /*0012*/ 	.short	0x0008
        /*0014*/ 	.byte	0x00, 0xf0, 0x21, 0x00


	//----- nvinfo : EIATTR_KPARAM_INFO
	.align		4
.L_23:
        /*0018*/ 	.byte	0x04, 0x17
        /*001a*/ 	.short	(.L_25 - .L_24)
.L_24:
        /*001c*/ 	.word	0x00000000
        /*0020*/ 	.short	0x0000
        /*0022*/ 	.short	0x0000
        /*0024*/ 	.byte	0x00, 0xf5, 0x21, 0x00


	//----- nvinfo : EIATTR_SPARSE_MMA_MASK
	.align		4
.L_25:
        /*0028*/ 	.byte	0x03, 0x50
        /*002a*/ 	.short	0x0000


	//----- nvinfo : EIATTR_MAXREG_COUNT
	.align		4
        /*002c*/ 	.byte	0x03, 0x1b
        /*002e*/ 	.short	0x0040


	//----- nvinfo : EIATTR_NUM_BARRIERS
	.align		4
        /*0030*/ 	.byte	0x02, 0x4c
        /*0032*/ 	.byte	0x01
	.zero		1


	//----- nvinfo : EIATTR_MERCURY_ISA_VERSION
	.align		4
        /*0034*/ 	.byte	0x03, 0x5f
        /*0036*/ 	.short	0x0101


	//----- nvinfo : EIATTR_VRC_CTA_INIT_COUNT
	.align		4
        /*0038*/ 	.byte	0x02, 0x4a
	.zero		1
	.zero		1


	//----- nvinfo : EIATTR_EXIT_INSTR_OFFSETS
	.align		4
        /*003c*/ 	.byte	0x04, 0x1c
        /*003e*/ 	.short	(.L_27 - .L_26)


	//   ....[0]....
.L_26:
        /*0040*/ 	.word	0x00000830


	//   ....[1]....
        /*0044*/ 	.word	0x00000870


	//----- nvinfo : EIATTR_MAX_THREADS
	.align		4
.L_27:
        /*0048*/ 	.byte	0x04, 0x05
        /*004a*/ 	.short	(.L_29 - .L_28)
.L_28:
        /*004c*/ 	.word	0x00000400
        /*0050*/ 	.word	0x00000001
        /*0054*/ 	.word	0x00000001


	//----- nvinfo : EIATTR_CRS_STACK_SIZE
	.align		4
.L_29:
        /*0058*/ 	.byte	0x04, 0x1e
        /*005a*/ 	.short	(.L_31 - .L_30)
.L_30:
        /*005c*/ 	.word	0x00000000


	//----- nvinfo : EIATTR_CBANK_PARAM_SIZE
	.align		4
.L_31:
        /*0060*/ 	.byte	0x03, 0x19
        /*0062*/ 	.short	0x0010


	//----- nvinfo : EIATTR_PARAM_CBANK
	.align		4
        /*0064*/ 	.byte	0x04, 0x0a
        /*0066*/ 	.short	(.L_33 - .L_32)
	.align		4
.L_32:
        /*0068*/ 	.word	index@(.nv.constant0.gpu_mmap_kernel)
        /*006c*/ 	.short	0x0380
        /*006e*/ 	.short	0x0010


	//----- nvinfo : EIATTR_SW_WAR
	.align		4
.L_33:
        /*0070*/ 	.byte	0x04, 0x36
        /*0072*/ 	.short	(.L_35 - .L_34)
.L_34:
        /*0074*/ 	.word	0x00000008
.L_35:


//--------------------- .nv.info.gpu_mmap_init    --------------------------
	.section	.nv.info.gpu_mmap_init,"",@"SHT_CUDA_INFO"
	.sectionflags	@""
	.align	4


	//----- nvinfo : EIATTR_CUDA_API_VERSION
	.align		4
        /*0000*/ 	.byte	0x04, 0x37
        /*0002*/ 	.short	(.L_37 - .L_36)
.L_36:
        /*0004*/ 	.word	0x00000082


	//----- nvinfo : EIATTR_KPARAM_INFO
	.align		4
.L_37:
        /*0008*/ 	.byte	0x04, 0x17
        /*000a*/ 	.short	(.L_39 - .L_38)
.L_38:
        /*000c*/ 	.word	0x00000000
        /*0010*/ 	.short	0x0001
        /*0012*/ 	.short	0x0008
        /*0014*/ 	.byte	0x00, 0xf0, 0x21, 0x00


	//----- nvinfo : EIATTR_KPARAM_INFO
	.align		4
.L_39:
        /*0018*/ 	.byte	0x04, 0x17
        /*001a*/ 	.short	(.L_41 - .L_40)
.L_40:
        /*001c*/ 	.word	0x00000000
        /*0020*/ 	.short	0x0000
        /*0022*/ 	.short	0x0000
        /*0024*/ 	.byte	0x00, 0xf5, 0x21, 0x00


	//----- nvinfo : EIATTR_SPARSE_MMA_MASK
	.align		4
.L_41:
        /*0028*/ 	.byte	0x03, 0x50
        /*002a*/ 	.short	0x0000


	//----- nvinfo : EIATTR_MAXREG_COUNT
	.align		4
        /*002c*/ 	.byte	0x03, 0x1b
        /*002e*/ 	.short	0x0040


	//----- nvinfo : EIATTR_EXTERNS
	.align		4
        /*0030*/ 	.byte	0x04, 0x0f
        /*0032*/ 	.short	(.L_43 - .L_42)


	//   ....[0]....
	.align		4
.L_42:
        /*0034*/ 	.word	index@(vprintf)


	//----- nvinfo : EIATTR_MERCURY_ISA_VERSION
	.align		4
.L_43:
        /*0038*/ 	.byte	0x03, 0x5f
        /*003a*/ 	.short	0x0101


	//----- nvinfo : EIATTR_VRC_CTA_INIT_COUNT
	.align		4
        /*003c*/ 	.byte	0x02, 0x4a
	.zero		1
	.zero		1


	//----- nvinfo : EIATTR_SYSCALL_OFFSETS
	.align		4
        /*0040*/ 	.byte	0x04, 0x46
        /*0042*/ 	.short	(.L_45 - .L_44)


	//   ....[0]....
.L_44:
        /*0044*/ 	.word	0x00001210


	//----- nvinfo : EIATTR_EXIT_INSTR_OFFSETS
	.align		4
.L_45:
        /*0048*/ 	.byte	0x04, 0x1c
        /*004a*/ 	.short	(.L_47 - .L_46)


	//   ....[0]....
.L_46:
        /*004c*/ 	.word	0x00001170


	//   ....[1]....
        /*0050*/ 	.word	0x00001220


	//----- nvinfo : EIATTR_MAX_THREADS
	.align		4
.L_47:
        /*0054*/ 	.byte	0x04, 0x05
        /*0056*/ 	.short	(.L_49 - .L_48)
.L_48:
        /*0058*/ 	.word	0x00000400
        /*005c*/ 	.word	0x00000001
        /*0060*/ 	.word	0x00000001


	//----- nvinfo : EIATTR_CRS_STACK_SIZE
	.align		4
.L_49:
        /*0064*/ 	.byte	0x04, 0x1e
        /*0066*/ 	.short	(.L_51 - .L_50)
.L_50:
        /*0068*/ 	.word	0x00000000


	//----- nvinfo : EIATTR_CBANK_PARAM_SIZE
	.align		4
.L_51:
        /*006c*/ 	.byte	0x03, 0x19
        /*006e*/ 	.short	0x0010


	//----- nvinfo : EIATTR_PARAM_CBANK
	.align		4
        /*0070*/ 	.byte	0x04, 0x0a
        /*0072*/ 	.short	(.L_53 - .L_52)
	.align		4
.L_52:
        /*0074*/ 	.word	index@(.nv.constant0.gpu_mmap_init)
        /*0078*/ 	.short	0x0380
        /*007a*/ 	.short	0x0010


	//----- nvinfo : EIATTR_SW_WAR
	.align		4
.L_53:
        /*007c*/ 	.byte	0x04, 0x36
        /*007e*/ 	.short	(.L_55 - .L_54)
.L_54:
        /*0080*/ 	.word	0x00000008
.L_55:


//--------------------- .nv.callgraph             --------------------------
	.section	.nv.callgraph,"",@"SHT_CUDA_CALLGRAPH"
	.align	4
	.sectionentsize	8
	.align		4
        /*0000*/ 	.word	0x00000000
	.align		4
        /*0004*/ 	.word	0xffffffff
	.align		4
        /*0008*/ 	.word	index@(gpu_mmap_init)
	.align		4
        /*000c*/ 	.word	index@(vprintf)
	.align		4
        /*0010*/ 	.word	0x00000000
	.align		4
        /*0014*/ 	.word	0xfffffffe
	.align		4
        /*0018*/ 	.word	0x00000000
	.align		4
        /*001c*/ 	.word	0xfffffffd
	.align		4
        /*0020*/ 	.word	0x00000000
	.align		4
        /*0024*/ 	.word	0xfffffffc


//--------------------- .nv.constant4             --------------------------
	.section	.nv.constant4,"a",@progbits
	.align	8
	.align		8
.nv.constant4:
        /*0000*/ 	.dword	gpu_mmap_result
	.align		8
        /*0008*/ 	.dword	$str
	.align		8
        /*0010*/ 	.dword	vprintf


//--------------------- .text.gpu_mmap_kernel     --------------------------
	.section	.text.gpu_mmap_kernel,"ax",@progbits
	.align	128
        .global         gpu_mmap_kernel
        .type           gpu_mmap_kernel,@function
        .size           gpu_mmap_kernel,(.L_x_40 - gpu_mmap_kernel)
        .other          gpu_mmap_kernel,@"STO_CUDA_ENTRY STV_DEFAULT"
gpu_mmap_kernel:
.text.gpu_mmap_kernel:
[----:B------:R-:W-:Y:S01]  /*0000*/  LDC R1, c[0x0][0x37c] ;  /* 0x0000df00ff017b82 */ /* 0x000fe20000000800 */
[----:B------:R-:W0:Y:S07]  /*0010*/  S2R R0, SR_TID.X ;  /* 0x0000000000007919 */ /* 0x000e2e0000002100 */
[----:B------:R-:W1:Y:S01]  /*0020*/  S2UR UR4, SR_CTAID.X ;  /* 0x00000000000479c3 */ /* 0x000e620000002500 */
[----:B------:R-:W2:Y:S01]  /*0030*/  LDCU.64 UR6, c[0x0][0x358] ;  /* 0x00006b00ff0677ac */ /* 0x000ea20008000a00 */
[----:B------:R-:W-:Y:S01]  /*0040*/  BSSY.RECONVERGENT B0, `(.L_x_0) ;  /* 0x0000071000007945 */ /* 0x000fe20003800200 */
[----:B------:R-:W3:Y:S05]  /*0050*/  LDCU.64 UR8, c[0x0][0x380] ;  /* 0x00007000ff0877ac */ /* 0x000eea0008000a00 */
[----:B------:R-:W1:Y:S08]  /*0060*/  LDC R7, c[0x0][0x360] ;  /* 0x0000d800ff077b82 */ /* 0x000e700000000800 */
[----:B------:R-:W4:Y:S01]  /*0070*/  LDC.64 R4, c[0x0][0x388] ;  /* 0x0000e200ff047b82 */ /* 0x000f220000000a00 */
[----:B0-----:R-:W-:Y:S01]  /*0080*/  ISETP.NE.AND P0, PT, R0, RZ, PT ;  /* 0x000000ff0000720c */ /* 0x001fe20003f05270 */
[----:B-1----:R-:W-:Y:S01]  /*0090*/  IMAD R9, R7, UR4, R0 ;  /* 0x0000000407097c24 */ /* 0x002fe2000f8e0200 */
[----:B----4-:R-:W-:-:S02]  /*00a0*/  SHF.R.U64 R4, R4, 0x2, R5 ;  /* 0x0000000204047819 */ /* 0x010fc40000001205 */
[----:B------:R-:W-:-:S09]  /*00b0*/  SHF.R.U32.HI R5, RZ, 0x2, R5 ;  /* 0x00000002ff057819 */ /* 0x000fd20000011605 */
[----:B------:R-:W0:Y:S01]  /*00c0*/  @!P0 S2R R3, SR_CgaCtaId ;  /* 0x0000000000038919 */ /* 0x000e220000008800 */
[----:B------:R-:W-:-:S04]  /*00d0*/  @!P0 MOV R2, 0x400 ;  /* 0x0000040000028802 */ /* 0x000fc80000000f00 */
[----:B0-----:R-:W-:Y:S02]  /*00e0*/  @!P0 LEA R6, R3, R2, 0x18 ;  /* 0x0000000203068211 */ /* 0x001fe400078ec0ff */
[----:B------:R-:W-:-:S03]  /*00f0*/  CS2R R2, SRZ ;  /* 0x0000000000027805 */ /* 0x000fc6000001ff00 */
[----:B------:R0:W-:Y:S01]  /*0100*/  @!P0 STS.64 [R6], RZ ;  /* 0x000000ff06008388 */ /* 0x0001e20000000a00 */
[----:B------:R-:W-:-:S04]  /*0110*/  ISETP.GT.U32.AND P0, PT, R4, R9, PT ;  /* 0x000000090400720c */ /* 0x000fc80003f04070 */
[----:B------:R-:W-:-:S13]  /*0120*/  ISETP.GT.U32.AND.EX P0, PT, R5, RZ, PT, P0 ;  /* 0x000000ff0500720c */ /* 0x000fda0003f04100 */
[----:B0-23--:R-:W-:Y:S05]  /*0130*/  @!P0 BRA `(.L_x_1) ;  /* 0x0000000400848947 */ /* 0x00dfea0003800000 */
[----:B------:R-:W0:Y:S01]  /*0140*/  LDCU UR4, c[0x0][0x370] ;  /* 0x00006e00ff0477ac */ /* 0x000e220008000800 */
[----:B------:R-:W-:Y:S01]  /*0150*/  IMAD.MOV.U32 R6, RZ, RZ, R9 ;  /* 0x000000ffff067224 */ /* 0x000fe200078e0009 */
[----:B------:R-:W-:Y:S01]  /*0160*/  BSSY.RECONVERGENT B1, `(.L_x_2) ;  /* 0x0000026000017945 */ /* 0x000fe20003800200 */
[----:B------:R-:W-:Y:S02]  /*0170*/  IMAD.MOV.U32 R9, RZ, RZ, RZ ;  /* 0x000000ffff097224 */ /* 0x000fe400078e00ff */
[----:B0-----:R-:W-:-:S05]  /*0180*/  IMAD R7, R7, UR4, RZ ;  /* 0x0000000407077c24 */ /* 0x001fca000f8e02ff */
[----:B------:R-:W-:-:S04]  /*0190*/  IADD3 R13, P1, PT, R7, R6, RZ ;  /* 0x00000006070d7210 */ /* 0x000fc80007f3e0ff */
[----:B------:R-:W-:Y:S01]  /*01a0*/  ISETP.GE.U32.AND P0, PT, R13, R4, PT ;  /* 0x000000040d00720c */ /* 0x000fe20003f06070 */
[----:B------:R-:W-:Y:S01]  /*01b0*/  IMAD.X R2, RZ, RZ, R9, P1 ;  /* 0x000000ffff027224 */ /* 0x000fe200008e0609 */
[----:B------:R-:W-:-:S04]  /*01c0*/  ISETP.GT.U32.AND P1, PT, R4, R13, PT ;  /* 0x0000000d0400720c */ /* 0x000fc80003f24070 */
[----:B------:R-:W-:Y:S02]  /*01d0*/  ISETP.GE.U32.AND.EX P0, PT, R2, R5, PT, P0 ;  /* 0x000000050200720c */ /* 0x000fe40003f06100 */
[CC--:B------:R-:W-:Y:S02]  /*01e0*/  ISETP.GT.U32.AND.EX P1, PT, R5.reuse, R2.reuse, PT, P1 ;  /* 0x000000020500720c */ /* 0x0c0fe40003f24110 */
[----:B------:R-:W-:Y:S02]  /*01f0*/  SEL R8, RZ, 0x1, P0 ;  /* 0x00000001ff087807 */ /* 0x000fe40000000000 */
[-C--:B------:R-:W-:Y:S02]  /*0200*/  SEL R3, R4, R13.reuse, P1 ;  /* 0x0000000d04037207 */ /* 0x080fe40000800000 */
[----:B------:R-:W-:Y:S02]  /*0210*/  SEL R11, R5, R2, P1 ;  /* 0x00000002050b7207 */ /* 0x000fe40000800000 */
[----:B------:R-:W-:-:S04]  /*0220*/  IADD3 R12, P0, P1, R3, -R13, -R8 ;  /* 0x8000000d030c7210 */ /* 0x000fc8000791e808 */
[----:B------:R-:W-:-:S04]  /*0230*/  IADD3.X R11, PT, PT, R11, -0x1, ~R2, P0, P1 ;  /* 0xffffffff0b0b7810 */ /* 0x000fc800007e2c02 */
[----:B------:R-:W-:-:S13]  /*0240*/  ISETP.NE.U32.AND P0, PT, R11, RZ, PT ;  /* 0x000000ff0b00720c */ /* 0x000fda0003f05070 */
[----:B------:R-:W-:Y:S05]  /*0250*/  @P0 BRA `(.L_x_3) ;  /* 0x0000000000500947 */ /* 0x000fea0003800000 */
[----:B------:R-:W0:Y:S01]  /*0260*/  I2F.U32.RP R10, R7 ;  /* 0x00000007000a7306 */ /* 0x000e220000209000 */
[----:B------:R-:W-:Y:S01]  /*0270*/  IMAD.MOV R11, RZ, RZ, -R7 ;  /* 0x000000ffff0b7224 */ /* 0x000fe200078e0a07 */
[----:B------:R-:W-:-:S06]  /*0280*/  ISETP.NE.U32.AND P2, PT, R7, RZ, PT ;  /* 0x000000ff0700720c */ /* 0x000fcc0003f45070 */
[----:B0-----:R-:W0:Y:S02]  /*0290*/  MUFU.RCP R10, R10 ;  /* 0x0000000a000a7308 */ /* 0x001e240000001000 */
[----:B0-----:R-:W-:-:S06]  /*02a0*/  VIADD R2, R10, 0xffffffe ;  /* 0x0ffffffe0a027836 */ /* 0x001fcc0000000000 */
[----:B------:R0:W1:Y:S02]  /*02b0*/  F2I.FTZ.U32.TRUNC.NTZ R3, R2 ;  /* 0x0000000200037305 */ /* 0x000064000021f000 */
[----:B0-----:R-:W-:Y:S02]  /*02c0*/  IMAD.MOV.U32 R2, RZ, RZ, RZ ;  /* 0x000000ffff027224 */ /* 0x001fe400078e00ff */
[----:B-1----:R-:W-:-:S04]  /*02d0*/  IMAD R11, R11, R3, RZ ;  /* 0x000000030b0b7224 */ /* 0x002fc800078e02ff */
[----:B------:R-:W-:-:S06]  /*02e0*/  IMAD.HI.U32 R3, R3, R11, R2 ;  /* 0x0000000b03037227 */ /* 0x000fcc00078e0002 */
[----:B------:R-:W-:-:S04]  /*02f0*/  IMAD.HI.U32 R2, R3, R12, RZ ;  /* 0x0000000c03027227 */ /* 0x000fc800078e00ff */
[----:B------:R-:W-:-:S04]  /*0300*/  IMAD.MOV R3, RZ, RZ, -R2 ;  /* 0x000000ffff037224 */ /* 0x000fc800078e0a02 */
[----:B------:R-:W-:Y:S02]  /*0310*/  IMAD R12, R7, R3, R12 ;  /* 0x00000003070c7224 */ /* 0x000fe400078e020c */
[----:B------:R-:W-:-:S03]  /*0320*/  IMAD.MOV.U32 R3, RZ, RZ, RZ ;  /* 0x000000ffff037224 */ /* 0x000fc600078e00ff */
[----:B------:R-:W-:-:S13]  /*0330*/  ISETP.GE.U32.AND P0, PT, R12, R7, PT ;  /* 0x000000070c00720c */ /* 0x000fda0003f06070 */
[----:B------:R-:W-:Y:S02]  /*0340*/  @P0 IMAD.IADD R12, R12, 0x1, -R7 ;  /* 0x000000010c0c0824 */ /* 0x000fe400078e0a07 */
[----:B------:R-:W-:-:S03]  /*0350*/  @P0 VIADD R2, R2, 0x1 ;  /* 0x0000000102020836 */ /* 0x000fc60000000000 */
[----:B------:R-:W-:-:S13]  /*0360*/  ISETP.GE.U32.AND P1, PT, R12, R7, PT ;  /* 0x000000070c00720c */ /* 0x000fda0003f26070 */
[----:B------:R-:W-:Y:S01]  /*0370*/  @P1 VIADD R2, R2, 0x1 ;  /* 0x0000000102021836 */ /* 0x000fe20000000000 */
[----:B------:R-:W-:Y:S01]  /*0380*/  @!P2 LOP3.LUT R2, RZ, R7, RZ, 0x33, !PT ;  /* 0x00000007ff02a212 */ /* 0x000fe200078e33ff */
[----:B------:R-:W-:Y:S06]  /*0390*/  BRA `(.L_x_4) ;  /* 0x0000000000087947 */ /* 0x000fec0003800000 */
.L_x_3:
[----:B------:R-:W-:-:S07]  /*03a0*/  MOV R10, 0x3c0 ;  /* 0x000003c0000a7802 */ /* 0x000fce0000000f00 */
[----:B------:R-:W-:Y:S05]  /*03b0*/  CALL.REL.NOINC `($__internal_0_$__cuda_sm20_div_u64) ;  /* 0x0000000400307944 */ /* 0x000fea0003c00000 */
.L_x_4:
[----:B------:R-:W-:Y:S05]  /*03c0*/  BSYNC.RECONVERGENT B1 ;  /* 0x0000000000017941 */ /* 0x000fea0003800200 */
.L_x_2:
[----:B------:R-:W-:Y:S01]  /*03d0*/  IADD3 R8, P0, PT, R2, R8, RZ ;  /* 0x0000000802087210 */ /* 0x000fe20007f1e0ff */
[----:B------:R-:W-:Y:S03]  /*03e0*/  BSSY.RECONVERGENT B1, `(.L_x_5) ;  /* 0x000001b000017945 */ /* 0x000fe60003800200 */
[C---:B------:R-:W-:Y:S01]  /*03f0*/  LOP3.LUT R10, R8.reuse, 0x3, RZ, 0xc0, !PT ;  /* 0x00000003080a7812 */ /* 0x040fe200078ec0ff */
[----:B------:R-:W-:Y:S01]  /*0400*/  IMAD.X R2, RZ, RZ, R3, P0 ;  /* 0x000000ffff027224 */ /* 0x000fe200000e0603 */
[----:B------:R-:W-:Y:S02]  /*0410*/  ISETP.GE.U32.AND P0, PT, R8, 0x3, PT ;  /* 0x000000030800780c */ /* 0x000fe40003f06070 */
[----:B------:R-:W-:Y:S02]  /*0420*/  ISETP.NE.U32.AND P1, PT, R10, 0x3, PT ;  /* 0x000000030a00780c */ /* 0x000fe40003f25070 */
[----:B------:R-:W-:Y:S01]  /*0430*/  ISETP.GE.U32.AND.EX P0, PT, R2, RZ, PT, P0 ;  /* 0x000000ff0200720c */ /* 0x000fe20003f06100 */
[----:B------:R-:W-:Y:S01]  /*0440*/  IMAD.MOV.U32 R2, RZ, RZ, RZ ;  /* 0x000000ffff027224 */ /* 0x000fe200078e00ff */
[----:B------:R-:W-:-:S13]  /*0450*/  ISETP.NE.AND.EX P1, PT, RZ, RZ, PT, P1 ;  /* 0x000000ffff00720c */ /* 0x000fda0003f25310 */
[----:B------:R-:W-:Y:S05]  /*0460*/  @!P1 BRA `(.L_x_6) ;  /* 0x0000000000489947 */ /* 0x000fea0003800000 */
[----:B------:R-:W0:Y:S01]  /*0470*/  LDCU.64 UR4, c[0x0][0x380] ;  /* 0x00007000ff0477ac */ /* 0x000e220008000a00 */
[----:B------:R-:W-:Y:S02]  /*0480*/  VIADD R8, R8, 0x1 ;  /* 0x0000000108087836 */ /* 0x000fe40000000000 */
[----:B------:R-:W-:Y:S02]  /*0490*/  IMAD.MOV.U32 R12, RZ, RZ, RZ ;  /* 0x000000ffff0c7224 */ /* 0x000fe400078e00ff */
[----:B------:R-:W-:Y:S01]  /*04a0*/  IMAD.MOV.U32 R2, RZ, RZ, RZ ;  /* 0x000000ffff027224 */ /* 0x000fe200078e00ff */
[----:B------:R-:W-:Y:S02]  /*04b0*/  LOP3.LUT R8, R8, 0x3, RZ, 0xc0, !PT ;  /* 0x0000000308087812 */ /* 0x000fe400078ec0ff */
[----:B0-----:R-:W-:-:S04]  /*04c0*/  LEA R10, P1, R6, UR4, 0x2 ;  /* 0x00000004060a7c11 */ /* 0x001fc8000f8210ff */
[----:B------:R-:W-:-:S09]  /*04d0*/  LEA.HI.X R11, R6, UR5, R9, 0x2, P1 ;  /* 0x00000005060b7c11 */ /* 0x000fd200088f1409 */
.L_x_7:
[----:B------:R0:W2:Y:S01]  /*04e0*/  LDG.E R3, desc[UR6][R10.64] ;  /* 0x000000060a037981 */ /* 0x0000a2000c1e1900 */
[----:B------:R-:W-:Y:S02]  /*04f0*/  IADD3 R8, P1, PT, R8, -0x1, RZ ;  /* 0xffffffff08087810 */ /* 0x000fe40007f3e0ff */
[C---:B------:R-:W-:Y:S02]  /*0500*/  IADD3 R6, P2, PT, R7.reuse, R6, RZ ;  /* 0x0000000607067210 */ /* 0x040fe40007f5e0ff */
[----:B------:R-:W-:Y:S02]  /*0510*/  IADD3.X R12, PT, PT, R12, -0x1, RZ, P1, !PT ;  /* 0xffffffff0c0c7810 */ /* 0x000fe40000ffe4ff */
[----:B------:R-:W-:Y:S01]  /*0520*/  ISETP.NE.U32.AND P1, PT, R8, RZ, PT ;  /* 0x000000ff0800720c */ /* 0x000fe20003f25070 */
[----:B------:R-:W-:Y:S01]  /*0530*/  IMAD.X R9, RZ, RZ, R9, P2 ;  /* 0x000000ffff097224 */ /* 0x000fe200010e0609 */
[----:B0-----:R-:W-:Y:S02]  /*0540*/  LEA R10, P3, R7, R10, 0x2 ;  /* 0x0000000a070a7211 */ /* 0x001fe400078610ff */
[----:B------:R-:W-:-:S02]  /*0550*/  ISETP.NE.AND.EX P1, PT, R12, RZ, PT, P1 ;  /* 0x000000ff0c00720c */ /* 0x000fc40003f25310 */
[----:B------:R-:W-:Y:S01]  /*0560*/  LEA.HI.X R11, R7, R11, RZ, 0x2, P3 ;  /* 0x0000000b070b7211 */ /* 0x000fe200018f14ff */
[----:B--2---:R-:W-:-:S10]  /*0570*/  FADD R2, R3, R2 ;  /* 0x0000000203027221 */ /* 0x004fd40000000000 */
[----:B------:R-:W-:Y:S05]  /*0580*/  @P1 BRA `(.L_x_7) ;  /* 0xfffffffc00d41947 */ /* 0x000fea000383ffff */
.L_x_6:
[----:B------:R-:W-:Y:S05]  /*0590*/  BSYNC.RECONVERGENT B1 ;  /* 0x0000000000017941 */ /* 0x000fea0003800200 */
.L_x_5:
[----:B------:R-:W-:Y:S04]  /*05a0*/  BSSY.RECONVERGENT B1, `(.L_x_8) ;  /* 0x0000019000017945 */ /* 0x000fe80003800200 */
[----:B------:R-:W-:Y:S05]  /*05b0*/  @!P0 BRA `(.L_x_9) ;  /* 0x00000000005c8947 */ /* 0x000fea0003800000 */
[----:B------:R-:W-:Y:S01]  /*05c0*/  IMAD.SHL.U32 R3, R7, 0x4, RZ ;  /* 0x0000000407037824 */ /* 0x000fe200078e00ff */
[----:B------:R-:W-:-:S07]  /*05d0*/  SHF.R.U32.HI R7, RZ, 0x1e, R7 ;  /* 0x0000001eff077819 */ /* 0x000fce0000011607 */
.L_x_10:
[----:B------:R-:W-:-:S04]  /*05e0*/  LEA R10, P0, R6, UR8, 0x2 ;  /* 0x00000008060a7c11 */ /* 0x000fc8000f8010ff */
[----:B------:R-:W-:Y:S02]  /*05f0*/  LEA.HI.X R11, R6, UR9, R9, 0x2, P0 ;  /* 0x00000009060b7c11 */ /* 0x000fe400080f1409 */
[----:B------:R-:W-:-:S05]  /*0600*/  IADD3 R12, P0, PT, R3, R10, RZ ;  /* 0x0000000a030c7210 */ /* 0x000fca0007f1e0ff */
[----:B------:R-:W-:Y:S01]  /*0610*/  IMAD.X R13, R7, 0x1, R11, P0 ;  /* 0x00000001070d7824 */ /* 0x000fe200000e060b */
[----:B------:R-:W-:Y:S01]  /*0620*/  IADD3 R14, P0, PT, R3, R12, RZ ;  /* 0x0000000c030e7210 */ /* 0x000fe20007f1e0ff */
[----:B------:R-:W2:Y:S04]  /*0630*/  LDG.E R11, desc[UR6][R10.64] ;  /* 0x000000060a0b7981 */ /* 0x000ea8000c1e1900 */
[----:B------:R-:W-:Y:S01]  /*0640*/  IMAD.X R15, R7, 0x1, R13, P0 ;  /* 0x00000001070f7824 */ /* 0x000fe200000e060d */
[----:B------:R-:W-:Y:S01]  /*0650*/  IADD3 R16, P0, PT, R3, R14, RZ ;  /* 0x0000000e03107210 */ /* 0x000fe20007f1e0ff */
[----:B------:R-:W3:Y:S04]  /*0660*/  LDG.E R13, desc[UR6][R12.64] ;  /* 0x000000060c0d7981 */ /* 0x000ee8000c1e1900 */
[----:B------:R-:W-:-:S02]  /*0670*/  IMAD.X R17, R7, 0x1, R15, P0 ;  /* 0x0000000107117824 */ /* 0x000fc400000e060f */
[----:B------:R-:W4:Y:S04]  /*0680*/  LDG.E R15, desc[UR6][R14.64] ;  /* 0x000000060e0f7981 */ /* 0x000f28000c1e1900 */
[----:B------:R-:W5:Y:S01]  /*0690*/  LDG.E R17, desc[UR6][R16.64] ;  /* 0x0000000610117981 */ /* 0x000f62000c1e1900 */
[----:B------:R-:W-:-:S05]  /*06a0*/  IADD3 R6, P0, PT, R3, R6, RZ ;  /* 0x0000000603067210 */ /* 0x000fca0007f1e0ff */
[----:B------:R-:W-:Y:S01]  /*06b0*/  IMAD.X R9, R7, 0x1, R9, P0 ;  /* 0x0000000107097824 */ /* 0x000fe200000e0609 */
[----:B------:R-:W-:-:S04]  /*06c0*/  ISETP.GE.U32.AND P0, PT, R6, R4, PT ;  /* 0x000000040600720c */ /* 0x000fc80003f06070 */
[----:B------:R-:W-:Y:S01]  /*06d0*/  ISETP.GE.U32.AND.EX P0, PT, R9, R5, PT, P0 ;  /* 0x000000050900720c */ /* 0x000fe20003f06100 */
[----:B--2---:R-:W-:-:S04]  /*06e0*/  FADD R2, R11, R2 ;  /* 0x000000020b027221 */ /* 0x004fc80000000000 */
[----:B---3--:R-:W-:-:S04]  /*06f0*/  FADD R2, R2, R13 ;  /* 0x0000000d02027221 */ /* 0x008fc80000000000 */
[----:B----4-:R-:W-:-:S04]  /*0700*/  FADD R2, R2, R15 ;  /* 0x0000000f02027221 */ /* 0x010fc80000000000 */
[----:B-----5:R-:W-:Y:S01]  /*0710*/  FADD R2, R2, R17 ;  /* 0x0000001102027221 */ /* 0x020fe20000000000 */
[----:B------:R-:W-:Y:S06]  /*0720*/  @!P0 BRA `(.L_x_10) ;  /* 0xfffffffc00ac8947 */ /* 0x000fec000383ffff */
.L_x_9:
[----:B------:R-:W-:Y:S05]  /*0730*/  BSYNC.RECONVERGENT B1 ;  /* 0x0000000000017941 */ /* 0x000fea0003800200 */
.L_x_8:
[----:B------:R-:W0:Y:S02]  /*0740*/  F2F.F64.F32 R2, R2 ;  /* 0x0000000200027310 */ /* 0x000e240000201800 */
.L_x_1:
[----:B------:R-:W-:Y:S05]  /*0750*/  BSYNC.RECONVERGENT B0 ;  /* 0x0000000000007941 */ /* 0x000fea0003800200 */
.L_x_0:
[----:B------:R-:W1:Y:S08]  /*0760*/  S2UR UR5, SR_CgaCtaId ;  /* 0x00000000000579c3 */ /* 0x000e700000008800 */
[----:B------:R-:W-:Y:S01]  /*0770*/  BAR.SYNC.DEFER_BLOCKING 0x0 ;  /* 0x0000000000007b1d */ /* 0x000fe20000010000 */
[----:B------:R-:W-:-:S05]  /*0780*/  ISETP.NE.AND P1, PT, R0, RZ, PT ;  /* 0x000000ff0000720c */ /* 0x000fca0003f25270 */
[----:B------:R-:W-:Y:S01]  /*0790*/  BSSY.RECONVERGENT B0, `(.L_x_11) ;  /* 0x0000008000007945 */ /* 0x000fe20003800200 */
[----:B------:R-:W-:Y:S02]  /*07a0*/  UMOV UR4, 0x400 ;  /* 0x0000040000047882 */ /* 0x000fe40000000000 */
[----:B-1----:R-:W-:-:S12]  /*07b0*/  ULEA UR4, UR5, UR4, 0x18 ;  /* 0x0000000405047291 */ /* 0x002fd8000f8ec0ff */
.L_x_12:
[----:B------:R-:W0:Y:S01]  /*07c0*/  LDS.64 R4, [UR4] ;  /* 0x00000004ff047984 */ /* 0x000e220008000a00 */
[----:B------:R-:W-:Y:S01]  /*07d0*/  IMAD.U32 R9, RZ, RZ, UR4 ;  /* 0x00000004ff097e24 */ /* 0x000fe2000f8e00ff */
[----:B0-----:R-:W-:-:S07]  /*07e0*/  DADD R6, R2, R4 ;  /* 0x0000000002067229 */ /* 0x001fce0000000004 */
[----:B------:R-:W0:Y:S02]  /*07f0*/  ATOMS.CAST.SPIN.64 P0, [R9], R4, R6 ;  /* 0x000000040900758d */ /* 0x000e240001800406 */
[----:B0-----:R-:W-:Y:S05]  /*0800*/  @!P0 BRA `(.L_x_12) ;  /* 0xfffffffc00ec8947 */ /* 0x001fea000383ffff */
[----:B------:R-:W-:Y:S05]  /*0810*/  BSYNC.RECONVERGENT B0 ;  /* 0x0000000000007941 */ /* 0x000fea0003800200 */
.L_x_11:
[----:B------:R-:W-:Y:S06]  /*0820*/  BAR.SYNC.DEFER_BLOCKING 0x0 ;  /* 0x0000000000007b1d */ /* 0x000fec0000010000 */
[----:B------:R-:W-:Y:S05]  /*0830*/  @P1 EXIT ;  /* 0x000000000000194d */ /* 0x000fea0003800000 */
[----:B------:R-:W0:Y:S01]  /*0840*/  LDS.64 R2, [UR4] ;  /* 0x00000004ff027984 */ /* 0x000e220008000a00 */
[----:B------:R-:W0:Y:S03]  /*0850*/  LDC.64 R4, c[0x4][RZ] ;  /* 0x01000000ff047b82 */ /* 0x000e260000000a00 */
[----:B0-----:R-:W-:Y:S01]  /*0860*/  REDG.E.ADD.F64.RN.STRONG.GPU desc[UR6][R4.64], R2 ;  /* 0x00000002040079a6 */ /* 0x001fe2000c12ff06 */
[----:B------:R-:W-:Y:S05]  /*0870*/  EXIT ;  /* 0x000000000000794d */ /* 0x000fea0003800000 */
        .weak           $__internal_0_$__cuda_sm20_div_u64
        .type           $__internal_0_$__cuda_sm20_div_u64,@function
        .size           $__internal_0_$__cuda_sm20_div_u64,(.L_x_40 - $__internal_0_$__cuda_sm20_div_u64)
$__internal_0_$__cuda_sm20_div_u64:
[----:B------:R-:W-:Y:S02]  /*0880*/  IMAD.MOV.U32 R16, RZ, RZ, R7 ;  /* 0x000000ffff107224 */ /* 0x000fe400078e0007 */
[----:B------:R-:W-:-:S04]  /*0890*/  IMAD.MOV.U32 R17, RZ, RZ, RZ ;  /* 0x000000ffff117224 */ /* 0x000fc800078e00ff */
[----:B------:R-:W0:Y:S08]  /*08a0*/  I2F.U64.RP R13, R16 ;  /* 0x00000010000d7312 */ /* 0x000e300000309000 */
[----:B0-----:R-:W0:Y:S02]  /*08b0*/  MUFU.RCP R13, R13 ;  /* 0x0000000d000d7308 */ /* 0x001e240000001000 */
[----:B0-----:R-:W-:-:S06]  /*08c0*/  VIADD R2, R13, 0x1ffffffe ;  /* 0x1ffffffe0d027836 */ /* 0x001fcc0000000000 */
[----:B------:R-:W0:Y:S02]  /*08d0*/  F2I.U64.TRUNC R2, R2 ;  /* 0x0000000200027311 */ /* 0x000e24000020d800 */
[----:B0-----:R-:W-:-:S04]  /*08e0*/  IMAD.WIDE.U32 R14, R2, R7, RZ ;  /* 0x00000007020e7225 */ /* 0x001fc800078e00ff */
[----:B------:R-:W-:Y:S01]  /*08f0*/  IMAD R15, R3, R7, R15 ;  /* 0x00000007030f7224 */ /* 0x000fe200078e020f */
[----:B------:R-:W-:-:S05]  /*0900*/  IADD3 R19, P0, PT, RZ, -R14, RZ ;  /* 0x8000000eff137210 */ /* 0x000fca0007f1e0ff */
[----:B------:R-:W-:-:S04]  /*0910*/  IMAD.HI.U32 R14, R2, R19, RZ ;  /* 0x00000013020e7227 */ /* 0x000fc800078e00ff */
[----:B------:R-:W-:Y:S02]  /*0920*/  IMAD.X R21, RZ, RZ, ~R15, P0 ;  /* 0x000000ffff157224 */ /* 0x000fe400000e0e0f */
[----:B------:R-:W-:Y:S02]  /*0930*/  IMAD.MOV.U32 R15, RZ, RZ, R2 ;  /* 0x000000ffff0f7224 */ /* 0x000fe400078e0002 */
[-C--:B------:R-:W-:Y:S02]  /*0940*/  IMAD R17, R3, R21.reuse, RZ ;  /* 0x0000001503117224 */ /* 0x080fe400078e02ff */
[----:B------:R-:W-:-:S04]  /*0950*/  IMAD.WIDE.U32 R14, P0, R2, R21, R14 ;  /* 0x00000015020e7225 */ /* 0x000fc8000780000e */
[----:B------:R-:W-:-:S04]  /*0960*/  IMAD.HI.U32 R13, R3, R21, RZ ;  /* 0x00000015030d7227 */ /* 0x000fc800078e00ff */
[----:B------:R-:W-:-:S04]  /*0970*/  IMAD.HI.U32 R14, P1, R3, R19, R14 ;  /* 0x00000013030e7227 */ /* 0x000fc8000782000e */
[----:B------:R-:W-:Y:S01]  /*0980*/  IMAD.X R13, R13, 0x1, R3, P0 ;  /* 0x000000010d0d7824 */ /* 0x000fe200000e0603 */
[----:B------:R-:W-:-:S04]  /*0990*/  IADD3 R15, P2, PT, R17, R14, RZ ;  /* 0x0000000e110f7210 */ /* 0x000fc80007f5e0ff */
[----:B------:R-:W-:Y:S01]  /*09a0*/  IADD3.X R13, PT, PT, RZ, RZ, R13, P2, P1 ;  /* 0x000000ffff0d7210 */ /* 0x000fe200017e240d */
[----:B------:R-:W-:-:S03]  /*09b0*/  IMAD.WIDE.U32 R2, R15, R7, RZ ;  /* 0x000000070f027225 */ /* 0x000fc600078e00ff */
[----:B------:R-:W-:Y:S01]  /*09c0*/  IADD3 R17, P0, PT, RZ, -R2, RZ ;  /* 0x80000002ff117210 */ /* 0x000fe20007f1e0ff */
[----:B------:R-:W-:Y:S02]  /*09d0*/  IMAD R2, R13, R7, R3 ;  /* 0x000000070d027224 */ /* 0x000fe400078e0203 */
[----:B------:R-:W-:Y:S02]  /*09e0*/  IMAD.MOV.U32 R3, RZ, RZ, RZ ;  /* 0x000000ffff037224 */ /* 0x000fe400078e00ff */
[----:B------:R-:W-:-:S04]  /*09f0*/  IMAD.HI.U32 R14, R15, R17, RZ ;  /* 0x000000110f0e7227 */ /* 0x000fc800078e00ff */
[----:B------:R-:W-:-:S04]  /*0a00*/  IMAD.X R2, RZ, RZ, ~R2, P0 ;  /* 0x000000ffff027224 */ /* 0x000fc800000e0e02 */
[----:B------:R-:W-:-:S04]  /*0a10*/  IMAD.WIDE.U32 R14, P0, R15, R2, R14 ;  /* 0x000000020f0e7225 */ /* 0x000fc8000780000e */
[C---:B------:R-:W-:Y:S02]  /*0a20*/  IMAD R16, R13.reuse, R2, RZ ;  /* 0x000000020d107224 */ /* 0x040fe400078e02ff */
[----:B------:R-:W-:-:S04]  /*0a30*/  IMAD.HI.U32 R15, P1, R13, R17, R14 ;  /* 0x000000110d0f7227 */ /* 0x000fc8000782000e */
[----:B------:R-:W-:Y:S01]  /*0a40*/  IMAD.HI.U32 R2, R13, R2, RZ ;  /* 0x000000020d027227 */ /* 0x000fe200078e00ff */
[----:B------:R-:W-:-:S03]  /*0a50*/  IADD3 R15, P2, PT, R16, R15, RZ ;  /* 0x0000000f100f7210 */ /* 0x000fc60007f5e0ff */
[----:B------:R-:W-:Y:S02]  /*0a60*/  IMAD.X R13, R2, 0x1, R13, P0 ;  /* 0x00000001020d7824 */ /* 0x000fe400000e060d */
[----:B------:R-:W-:-:S03]  /*0a70*/  IMAD.HI.U32 R2, R15, R12, RZ ;  /* 0x0000000c0f027227 */ /* 0x000fc600078e00ff */
[----:B------:R-:W-:Y:S01]  /*0a80*/  IADD3.X R13, PT, PT, RZ, RZ, R13, P2, P1 ;  /* 0x000000ffff0d7210 */ /* 0x000fe200017e240d */
[----:B------:R-:W-:-:S04]  /*0a90*/  IMAD.WIDE.U32 R2, R15, R11, R2 ;  /* 0x0000000b0f027225 */ /* 0x000fc800078e0002 */
[C---:B------:R-:W-:Y:S02]  /*0aa0*/  IMAD R15, R13.reuse, R11, RZ ;  /* 0x0000000b0d0f7224 */ /* 0x040fe400078e02ff */
[----:B------:R-:W-:-:S04]  /*0ab0*/  IMAD.HI.U32 R2, P0, R13, R12, R2 ;  /* 0x0000000c0d027227 */ /* 0x000fc80007800002 */
[----:B------:R-:W-:Y:S01]  /*0ac0*/  IMAD.HI.U32 R13, R13, R11, RZ ;  /* 0x0000000b0d0d7227 */ /* 0x000fe200078e00ff */
[----:B------:R-:W-:-:S03]  /*0ad0*/  IADD3 R14, P1, PT, R15, R2, RZ ;  /* 0x000000020f0e7210 */ /* 0x000fc60007f3e0ff */
[----:B------:R-:W-:-:S04]  /*0ae0*/  IMAD.X R2, RZ, RZ, R13, P0 ;  /* 0x000000ffff027224 */ /* 0x000fc800000e060d */
[----:B------:R-:W-:Y:S02]  /*0af0*/  IMAD.X R13, RZ, RZ, R2, P1 ;  /* 0x000000ffff0d7224 */ /* 0x000fe400008e0602 */
[----:B------:R-:W-:-:S04]  /*0b00*/  IMAD.WIDE.U32 R2, R14, R7, RZ ;  /* 0x000000070e027225 */ /* 0x000fc800078e00ff */
[----:B------:R-:W-:Y:S01]  /*0b10*/  IMAD R16, R13, R7, R3 ;  /* 0x000000070d107224 */ /* 0x000fe200078e0203 */
[----:B------:R-:W-:-:S04]  /*0b20*/  IADD3 R18, P0, PT, -R2, R12, RZ ;  /* 0x0000000c02127210 */ /* 0x000fc80007f1e1ff */
[-C--:B------:R-:W-:Y:S01]  /*0b30*/  IADD3 R2, P1, PT, -R7, R18.reuse, RZ ;  /* 0x0000001207027210 */ /* 0x080fe20007f3e1ff */
[----:B------:R-:W-:Y:S01]  /*0b40*/  IMAD.X R16, R11, 0x1, ~R16, P0 ;  /* 0x000000010b107824 */ /* 0x000fe200000e0e10 */
[----:B------:R-:W-:Y:S02]  /*0b50*/  ISETP.GE.U32.AND P0, PT, R18, R7, PT ;  /* 0x000000071200720c */ /* 0x000fe40003f06070 */
[----:B------:R-:W-:Y:S02]  /*0b60*/  IADD3 R11, P2, PT, R14, 0x1, RZ ;  /* 0x000000010e0b7810 */ /* 0x000fe40007f5e0ff */
[C---:B------:R-:W-:Y:S02]  /*0b70*/  ISETP.GE.U32.AND.EX P0, PT, R16.reuse, RZ, PT, P0 ;  /* 0x000000ff1000720c */ /* 0x040fe40003f06100 */
[----:B------:R-:W-:Y:S01]  /*0b80*/  IADD3.X R3, PT, PT, R16, -0x1, RZ, P1, !PT ;  /* 0xffffffff10037810 */ /* 0x000fe20000ffe4ff */
[----:B------:R-:W-:Y:S01]  /*0b90*/  IMAD.X R12, RZ, RZ, R13, P2 ;  /* 0x000000ffff0c7224 */ /* 0x000fe200010e060d */
[----:B------:R-:W-:-:S02]  /*0ba0*/  SEL R2, R2, R18, P0 ;  /* 0x0000001202027207 */ /* 0x000fc40000000000 */
[----:B------:R-:W-:Y:S02]  /*0bb0*/  SEL R11, R11, R14, P0 ;  /* 0x0000000e0b0b7207 */ /* 0x000fe40000000000 */
[----:B------:R-:W-:Y:S02]  /*0bc0*/  SEL R3, R3, R16, P0 ;  /* 0x0000001003037207 */ /* 0x000fe40000000000 */
[----:B------:R-:W-:Y:S02]  /*0bd0*/  SEL R12, R12, R13, P0 ;  /* 0x0000000d0c0c7207 */ /* 0x000fe40000000000 */
[----:B------:R-:W-:Y:S02]  /*0be0*/  ISETP.GE.U32.AND P0, PT, R2, R7, PT ;  /* 0x000000070200720c */ /* 0x000fe40003f06070 */
[----:B------:R-:W-:Y:S02]  /*0bf0*/  IADD3 R2, P2, PT, R11, 0x1, RZ ;  /* 0x000000010b027810 */ /* 0x000fe40007f5e0ff */
[----:B------:R-:W-:-:S02]  /*0c00*/  ISETP.GE.U32.AND.EX P0, PT, R3, RZ, PT, P0 ;  /* 0x000000ff0300720c */ /* 0x000fc40003f06100 */
[----:B------:R-:W-:Y:S01]  /*0c10*/  ISETP.NE.U32.AND P1, PT, R7, RZ, PT ;  /* 0x000000ff0700720c */ /* 0x000fe20003f25070 */
[----:B------:R-:W-:Y:S01]  /*0c20*/  IMAD.X R3, RZ, RZ, R12, P2 ;  /* 0x000000ffff037224 */ /* 0x000fe200010e060c */
[----:B------:R-:W-:Y:S01]  /*0c30*/  SEL R2, R2, R11, P0 ;  /* 0x0000000b02027207 */ /* 0x000fe20000000000 */
[----:B------:R-:W-:Y:S01]  /*0c40*/  IMAD.MOV.U32 R11, RZ, RZ, 0x0 ;  /* 0x00000000ff0b7424 */ /* 0x000fe200078e00ff */
[----:B------:R-:W-:Y:S02]  /*0c50*/  ISETP.NE.AND.EX P1, PT, RZ, RZ, PT, P1 ;  /* 0x000000ffff00720c */ /* 0x000fe40003f25310 */
[----:B------:R-:W-:Y:S02]  /*0c60*/  SEL R3, R3, R12, P0 ;  /* 0x0000000c03037207 */ /* 0x000fe40000000000 */
[----:B------:R-:W-:Y:S02]  /*0c70*/  SEL R2, R2, 0xffffffff, P1 ;  /* 0xffffffff02027807 */ /* 0x000fe40000800000 */
[----:B------:R-:W-:Y:S01]  /*0c80*/  SEL R3, R3, 0xffffffff, P1 ;  /* 0xffffffff03037807 */ /* 0x000fe20000800000 */
[----:B------:R-:W-:Y:S06]  /*0c90*/  RET.REL.NODEC R10 `(gpu_mmap_kernel) ;  /* 0xfffffff00ad87950 */ /* 0x000fec0003c3ffff */
.L_x_13:
[----:B------:R-:W-:-:S00]  /*0ca0*/  BRA `(.L_x_13) ;  /* 0xfffffffc00fc7947 */ /* 0x000fc0000383ffff */
[----:B------:R-:W-:-:S00]  /*0cb0*/  NOP ;  /* 0x0000000000007918 */ /* 0x000fc00000000000 */
        /* <DEDUP_REMOVED lines=12> */
.L_x_40:


//--------------------- .text.gpu_mmap_init       --------------------------
	.section	.text.gpu_mmap_init,"ax",@progbits
	.align	128
        .global         gpu_mmap_init
        .type           gpu_mmap_init,@function
        .size           gpu_mmap_init,(.L_x_42 - gpu_mmap_init)
        .other          gpu_mmap_init,@"STO_CUDA_ENTRY STV_DEFAULT"
gpu_mmap_init:
.text.gpu_mmap_init:
[----:B------:R-:W0:Y:S01]  /*0000*/  LDC R1, c[0x0][0x37c] ;  /* 0x0000df00ff017b82 */ /* 0x000e220000000800 */
[----:B------:R-:W1:Y:S07]  /*0010*/  S2R R25, SR_TID.X ;  /* 0x0000000000197919 */ /* 0x000e6e0000002100 */
[----:B------:R-:W2:Y:S01]  /*0020*/  S2UR UR5, SR_CTAID.X ;  /* 0x00000000000579c3 */ /* 0x000ea20000002500 */
[----:B------:R-:W3:Y:S01]  /*0030*/  LDCU UR6, c[0x0][0x2fc] ;  /* 0x00005f80ff0677ac */ /* 0x000ee20008000800 */
[----:B0-----:R-:W-:Y:S01]  /*0040*/  VIADD R1, R1, 0xfffffff0 ;  /* 0xfffffff001017836 */ /* 0x001fe20000000000 */
[----:B------:R-:W-:Y:S01]  /*0050*/  BSSY.RECONVERGENT B0, `(.L_x_14) ;  /* 0x000010f000007945 */ /* 0x000fe20003800200 */
[----:B------:R-:W2:Y:S04]  /*0060*/  LDCU UR7, c[0x0][0x360] ;  /* 0x00006c00ff0777ac */ /* 0x000ea80008000800 */
[----:B------:R-:W0:Y:S01]  /*0070*/  LDC.64 R2, c[0x0][0x388] ;  /* 0x0000e200ff027b82 */ /* 0x000e220000000a00 */
[----:B------:R-:W4:Y:S01]  /*0080*/  LDCU UR4, c[0x0][0x2f8] ;  /* 0x00005f00ff0477ac */ /* 0x000f220008000800 */
[----:B------:R-:W5:Y:S01]  /*0090*/  LDCU.64 UR10, c[0x0][0x380] ;  /* 0x00007000ff0a77ac */ /* 0x000f620008000a00 */
[----:B--2---:R-:W-:Y:S01]  /*00a0*/  UIMAD UR5, UR5, UR7, URZ ;  /* 0x00000007050572a4 */ /* 0x004fe2000f8e02ff */
[----:B----4-:R-:W-:-:S05]  /*00b0*/  IADD3 R6, P1, PT, R1, UR4, RZ ;  /* 0x0000000401067c10 */ /* 0x010fca000ff3e0ff */
[----:B-1----:R-:W-:Y:S01]  /*00c0*/  VIADD R15, R25, UR5 ;  /* 0x00000005190f7c36 */ /* 0x002fe20008000000 */
[--C-:B0-----:R-:W-:Y:S01]  /*00d0*/  SHF.R.U64 R0, R2, 0x2, R3.reuse ;  /* 0x0000000202007819 */ /* 0x101fe20000001203 */
[----:B---3--:R-:W-:Y:S01]  /*00e0*/  IMAD.X R7, RZ, RZ, UR6, P1 ;  /* 0x00000006ff077e24 */ /* 0x008fe200088e06ff */
[----:B------:R-:W-:Y:S02]  /*00f0*/  SHF.R.U32.HI R14, RZ, 0x2, R3 ;  /* 0x00000002ff0e7819 */ /* 0x000fe40000011603 */
[----:B------:R-:W-:-:S04]  /*0100*/  ISETP.GT.U32.AND P0, PT, R0, R15, PT ;  /* 0x0000000f0000720c */ /* 0x000fc80003f04070 */
[----:B------:R-:W-:-:S13]  /*0110*/  ISETP.GT.U32.AND.EX P0, PT, R14, RZ, PT, P0 ;  /* 0x000000ff0e00720c */ /* 0x000fda0003f04100 */
[----:B-----5:R-:W-:Y:S05]  /*0120*/  @!P0 BRA `(.L_x_15) ;  /* 0x0000001000048947 */ /* 0x020fea0003800000 */
[----:B------:R-:W0:Y:S01]  /*0130*/  LDC R10, c[0x0][0x370] ;  /* 0x0000dc00ff0a7b82 */ /* 0x000e220000000800 */
[----:B------:R-:W-:Y:S01]  /*0140*/  IMAD.MOV.U32 R16, RZ, RZ, RZ ;  /* 0x000000ffff107224 */ /* 0x000fe200078e00ff */
[----:B------:R-:W-:Y:S01]  /*0150*/  BSSY.RECONVERGENT B1, `(.L_x_16) ;  /* 0x0000028000017945 */ /* 0x000fe20003800200 */
[----:B------:R-:W-:Y:S02]  /*0160*/  VIADD R18, R15, 0xdeadbeaf ;  /* 0xdeadbeaf0f127836 */ /* 0x000fe40000000000 */
[----:B0-----:R-:W-:-:S05]  /*0170*/  IMAD R10, R10, UR7, RZ ;  /* 0x000000070a0a7c24 */ /* 0x001fca000f8e02ff */
[----:B------:R-:W-:-:S04]  /*0180*/  IADD3 R3, P1, PT, R10, R15, RZ ;  /* 0x0000000f0a037210 */ /* 0x000fc80007f3e0ff */
[----:B------:R-:W-:Y:S01]  /*0190*/  ISETP.GE.U32.AND P0, PT, R3, R0, PT ;  /* 0x000000000300720c */ /* 0x000fe20003f06070 */
[----:B------:R-:W-:Y:S01]  /*01a0*/  IMAD.X R5, RZ, RZ, R16, P1 ;  /* 0x000000ffff057224 */ /* 0x000fe200008e0610 */
[----:B------:R-:W-:-:S04]  /*01b0*/  ISETP.GT.U32.AND P1, PT, R0, R3, PT ;  /* 0x000000030000720c */ /* 0x000fc80003f24070 */
[----:B------:R-:W-:Y:S02]  /*01c0*/  ISETP.GE.U32.AND.EX P0, PT, R5, R14, PT, P0 ;  /* 0x0000000e0500720c */ /* 0x000fe40003f06100 */
[----:B------:R-:W-:Y:S02]  /*01d0*/  ISETP.GT.U32.AND.EX P1, PT, R14, R5, PT, P1 ;  /* 0x000000050e00720c */ /* 0x000fe40003f24110 */
[----:B------:R-:W-:Y:S02]  /*01e0*/  SEL R11, RZ, 0x1, P0 ;  /* 0x00000001ff0b7807 */ /* 0x000fe40000000000 */
[----:B------:R-:W-:Y:S02]  /*01f0*/  SEL R2, R0, R3, P1 ;  /* 0x0000000300027207 */ /* 0x000fe40000800000 */
        /* <DEDUP_REMOVED lines=16> */
[----:B------:R-:W-:-:S05]  /*0300*/  IMAD R3, R10, R5, R3 ;  /* 0x000000050a037224 */ /* 0x000fca00078e0203 */
[----:B------:R-:W-:-:S13]  /*0310*/  ISETP.GE.U32.AND P0, PT, R3, R10, PT ;  /* 0x0000000a0300720c */ /* 0x000fda0003f06070 */
[----:B------:R-:W-:Y:S02]  /*0320*/  @P0 IMAD.IADD R3, R3, 0x1, -R10 ;  /* 0x0000000103030824 */ /* 0x000fe400078e0a0a */
[----:B------:R-:W-:-:S03]  /*0330*/  @P0 VIADD R2, R2, 0x1 ;  /* 0x0000000102020836 */ /* 0x000fc60000000000 */
[----:B------:R-:W-:Y:S01]  /*0340*/  ISETP.GE.U32.AND P1, PT, R3, R10, PT ;  /* 0x0000000a0300720c */ /* 0x000fe20003f26070 */
[----:B------:R-:W-:-:S12]  /*0350*/  IMAD.MOV.U32 R3, RZ, RZ, RZ ;  /* 0x000000ffff037224 */ /* 0x000fd800078e00ff */
[----:B------:R-:W-:Y:S01]  /*0360*/  @P1 VIADD R2, R2, 0x1 ;  /* 0x0000000102021836 */ /* 0x000fe20000000000 */
[----:B------:R-:W-:Y:S01]  /*0370*/  @!P2 LOP3.LUT R2, RZ, R10, RZ, 0x33, !PT ;  /* 0x0000000aff02a212 */ /* 0x000fe200078e33ff */
[----:B------:R-:W-:Y:S06]  /*0380*/  BRA `(.L_x_18) ;  /* 0x0000000000107947 */ /* 0x000fec0003800000 */
.L_x_17:
[----:B------:R-:W-:-:S07]  /*0390*/  MOV R2, 0x3b0 ;  /* 0x000003b000027802 */ /* 0x000fce0000000f00 */
[----:B------:R-:W-:Y:S05]  /*03a0*/  CALL.REL.NOINC `($__internal_2_$__cuda_sm20_div_u64) ;  /* 0x0000001400147944 */ /* 0x000fea0003c00000 */
[----:B------:R-:W-:Y:S02]  /*03b0*/  IMAD.MOV.U32 R2, RZ, RZ, R4 ;  /* 0x000000ffff027224 */ /* 0x000fe400078e0004 */
[----:B------:R-:W-:-:S07]  /*03c0*/  IMAD.MOV.U32 R3, RZ, RZ, R5 ;  /* 0x000000ffff037224 */ /* 0x000fce00078e0005 */
.L_x_18:
[----:B------:R-:W-:Y:S05]  /*03d0*/  BSYNC.RECONVERGENT B1 ;  /* 0x0000000000017941 */ /* 0x000fea0003800200 */
.L_x_16:
[----:B------:R-:W-:Y:S01]  /*03e0*/  IADD3 R11, P1, PT, R2, R11, RZ ;  /* 0x0000000b020b7210 */ /* 0x000fe20007f3e0ff */
[----:B------:R-:W0:Y:S01]  /*03f0*/  LDC.64 R26, c[0x0][0x358] ;  /* 0x0000d600ff1a7b82 */ /* 0x000e220000000a00 */
[----:B------:R-:W-:Y:S01]  /*0400*/  BSSY.RECONVERGENT B1, `(.L_x_19) ;  /* 0x000003a000017945 */ /* 0x000fe20003800200 */
[----:B------:R-:W-:Y:S01]  /*0410*/  IMAD.MOV.U32 R4, RZ, RZ, -0x200000 ;  /* 0xffe00000ff047424 */ /* 0x000fe200078e00ff */
[----:B------:R-:W-:Y:S01]  /*0420*/  LOP3.LUT R2, R11, 0x3, RZ, 0xc0, !PT ;  /* 0x000000030b027812 */ /* 0x000fe200078ec0ff */
[----:B------:R-:W-:Y:S02]  /*0430*/  IMAD.X R17, RZ, RZ, R3, P1 ;  /* 0x000000ffff117224 */ /* 0x000fe400008e0603 */
[----:B------:R-:W-:Y:S01]  /*0440*/  IMAD.MOV.U32 R5, RZ, RZ, 0x41efffff ;  /* 0x41efffffff057424 */ /* 0x000fe200078e00ff */
[----:B------:R-:W-:-:S04]  /*0450*/  ISETP.NE.U32.AND P0, PT, R2, 0x3, PT ;  /* 0x000000030200780c */ /* 0x000fc80003f05070 */
[----:B------:R-:W-:-:S13]  /*0460*/  ISETP.NE.AND.EX P0, PT, RZ, RZ, PT, P0 ;  /* 0x000000ffff00720c */ /* 0x000fda0003f05300 */
[----:B------:R-:W-:Y:S05]  /*0470*/  @!P0 BRA `(.L_x_20) ;  /* 0x0000000000c88947 */ /* 0x000fea0003800000 */
[----:B------:R-:W1:Y:S01]  /*0480*/  LDCU.64 UR8, c[0x0][0x380] ;  /* 0x00007000ff0877ac */ /* 0x000e620008000a00 */
[----:B------:R-:W-:Y:S02]  /*0490*/  VIADD R31, R11, 0x1 ;  /* 0x000000010b1f7836 */ /* 0x000fe40000000000 */
[----:B------:R-:W-:-:S03]  /*04a0*/  IMAD.MOV.U32 R30, RZ, RZ, RZ ;  /* 0x000000ffff1e7224 */ /* 0x000fc600078e00ff */
[----:B------:R-:W-:Y:S02]  /*04b0*/  LOP3.LUT R31, R31, 0x3, RZ, 0xc0, !PT ;  /* 0x000000031f1f7812 */ /* 0x000fe400078ec0ff */
[----:B-1----:R-:W-:-:S04]  /*04c0*/  LEA R19, P0, R15, UR8, 0x2 ;  /* 0x000000080f137c11 */ /* 0x002fc8000f8010ff */
[----:B------:R-:W-:-:S09]  /*04d0*/  LEA.HI.X R33, R15, UR9, R16, 0x2, P0 ;  /* 0x000000090f217c11 */ /* 0x000fd200080f1410 */
.L_x_23:
[----:B-1----:R-:W1:Y:S01]  /*04e0*/  MUFU.RCP64H R9, 4.29496524800000000000e+09 ;  /* 0x41efffff00097908 */ /* 0x002e620000001800 */
[----:B------:R-:W-:Y:S01]  /*04f0*/  IMAD.MOV.U32 R20, RZ, RZ, -0x200000 ;  /* 0xffe00000ff147424 */ /* 0x000fe200078e00ff */
[----:B------:R-:W-:Y:S01]  /*0500*/  BSSY.RECONVERGENT B2, `(.L_x_21) ;  /* 0x0000019000027945 */ /* 0x000fe20003800200 */
[----:B------:R-:W-:Y:S02]  /*0510*/  IMAD.MOV.U32 R21, RZ, RZ, 0x41efffff ;  /* 0x41efffffff157424 */ /* 0x000fe400078e00ff */
[----:B------:R-:W-:-:S06]  /*0520*/  IMAD.MOV.U32 R8, RZ, RZ, 0x1 ;  /* 0x00000001ff087424 */ /* 0x000fcc00078e00ff */
[----:B-1----:R-:W-:-:S08]  /*0530*/  DFMA R2, R8, -R20, 1 ;  /* 0x3ff000000802742b */ /* 0x002fd00000000814 */
[----:B------:R-:W-:Y:S01]  /*0540*/  DFMA R12, R2, R2, R2 ;  /* 0x00000002020c722b */ /* 0x000fe20000000002 */
[----:B------:R-:W-:-:S05]  /*0550*/  IMAD.WIDE.U32 R2, R18, R18, RZ ;  /* 0x0000001212027225 */ /* 0x000fca00078e00ff */
[----:B------:R-:W-:Y:S02]  /*0560*/  SHF.R.U64 R2, R2, 0x10, R3 ;  /* 0x0000001002027819 */ /* 0x000fe40000001203 */
[----:B------:R-:W-:Y:S02]  /*0570*/  DFMA R12, R8, R12, R8 ;  /* 0x0000000c080c722b */ /* 0x000fe40000000008 */
[----:B------:R-:W-:-:S04]  /*0580*/  LOP3.LUT R18, R2, 0x7fffffff, RZ, 0xc0, !PT ;  /* 0x7fffffff02127812 */ /* 0x000fc800078ec0ff */
[----:B------:R-:W1:Y:S02]  /*0590*/  I2F.F64.U32 R22, R18 ;  /* 0x0000001200167312 */ /* 0x000e640000201800 */
[----:B------:R-:W-:-:S08]  /*05a0*/  DFMA R2, R12, -R20, 1 ;  /* 0x3ff000000c02742b */ /* 0x000fd00000000814 */
[----:B------:R-:W-:Y:S01]  /*05b0*/  DFMA R2, R12, R2, R12 ;  /* 0x000000020c02722b */ /* 0x000fe2000000000c */
[----:B-1----:R-:W-:-:S07]  /*05c0*/  FSETP.GEU.AND P1, PT, |R23|, 6.5827683646048100446e-37, PT ;  /* 0x036000001700780b */ /* 0x002fce0003f2e200 */
[----:B------:R-:W-:-:S08]  /*05d0*/  DMUL R8, R22, R2 ;  /* 0x0000000216087228 */ /* 0x000fd00000000000 */
[----:B------:R-:W-:-:S08]  /*05e0*/  DFMA R12, R8, -R20, R22 ;  /* 0x80000014080c722b */ /* 0x000fd00000000016 */
[----:B------:R-:W-:-:S10]  /*05f0*/  DFMA R2, R2, R12, R8 ;  /* 0x0000000c0202722b */ /* 0x000fd40000000008 */
[----:B------:R-:W-:-:S05]  /*0600*/  FFMA R8, RZ, 29.999998092651367188, R3 ;  /* 0x41efffffff087823 */ /* 0x000fca0000000003 */
[----:B------:R-:W-:-:S13]  /*0610*/  FSETP.GT.AND P0, PT, |R8|, 1.469367938527859385e-39, PT ;  /* 0x001000000800780b */ /* 0x000fda0003f04200 */
[----:B------:R-:W-:Y:S05]  /*0620*/  @P0 BRA P1, `(.L_x_22) ;  /* 0x0000000000180947 */ /* 0x000fea0000800000 */
[----:B------:R-:W-:Y:S01]  /*0630*/  IMAD.MOV.U32 R20, RZ, RZ, R22 ;  /* 0x000000ffff147224 */ /* 0x000fe200078e0016 */
[----:B------:R-:W-:Y:S01]  /*0640*/  MOV R24, 0x670 ;  /* 0x0000067000187802 */ /* 0x000fe20000000f00 */
[----:B------:R-:W-:-:S07]  /*0650*/  IMAD.MOV.U32 R21, RZ, RZ, R23 ;  /* 0x000000ffff157224 */ /* 0x000fce00078e0017 */
[----:B0-----:R-:W-:Y:S05]  /*0660*/  CALL.REL.NOINC `($__internal_1_$__cuda_sm20_div_rn_f64_full) ;  /* 0x0000000800f07944 */ /* 0x001fea0003c00000 */
[----:B------:R-:W-:Y:S02]  /*0670*/  IMAD.MOV.U32 R2, RZ, RZ, R22 ;  /* 0x000000ffff027224 */ /* 0x000fe400078e0016 */
[----:B------:R-:W-:-:S07]  /*0680*/  IMAD.MOV.U32 R3, RZ, RZ, R23 ;  /* 0x000000ffff037224 */ /* 0x000fce00078e0017 */
.L_x_22:
[----:B------:R-:W-:Y:S05]  /*0690*/  BSYNC.RECONVERGENT B2 ;  /* 0x0000000000027941 */ /* 0x000fea0003800200 */
.L_x_21:
[----:B------:R-:W-:Y:S01]  /*06a0*/  DMUL R2, R2, 100 ;  /* 0x4059000002027828 */ /* 0x000fe20000000000 */
[----:B------:R-:W-:Y:S02]  /*06b0*/  IADD3 R31, P0, PT, R31, -0x1, RZ ;  /* 0xffffffff1f1f7810 */ /* 0x000fe40007f1e0ff */
[----:B0-----:R-:W-:Y:S02]  /*06c0*/  R2UR UR8, R26 ;  /* 0x000000001a0872ca */ /* 0x001fe400000e0000 */
[----:B------:R-:W-:Y:S01]  /*06d0*/  IADD3.X R30, PT, PT, R30, -0x1, RZ, P0, !PT ;  /* 0xffffffff1e1e7810 */ /* 0x000fe200007fe4ff */
[----:B------:R0:W1:Y:S01]  /*06e0*/  F2F.F32.F64 R9, R2 ;  /* 0x0000000200097310 */ /* 0x0000620000301000 */
[----:B------:R-:W-:Y:S02]  /*06f0*/  ISETP.NE.U32.AND P0, PT, R31, RZ, PT ;  /* 0x000000ff1f00720c */ /* 0x000fe40003f05070 */
[----:B------:R-:W-:Y:S02]  /*0700*/  R2UR UR9, R27 ;  /* 0x000000001b0972ca */ /* 0x000fe400000e0000 */
[----:B------:R-:W-:-:S02]  /*0710*/  ISETP.NE.AND.EX P0, PT, R30, RZ, PT, P0 ;  /* 0x000000ff1e00720c */ /* 0x000fc40003f05300 */
[C---:B------:R-:W-:Y:S01]  /*0720*/  IADD3 R15, P1, PT, R10.reuse, R15, RZ ;  /* 0x0000000f0a0f7210 */ /* 0x040fe20007f3e0ff */
[----:B0-----:R-:W-:Y:S01]  /*0730*/  IMAD.MOV.U32 R2, RZ, RZ, R19 ;  /* 0x000000ffff027224 */ /* 0x001fe200078e0013 */
[C---:B------:R-:W-:Y:S01]  /*0740*/  LEA R19, P2, R10.reuse, R19, 0x2 ;  /* 0x000000130a137211 */ /* 0x040fe200078410ff */
[----:B------:R-:W-:Y:S02]  /*0750*/  IMAD.MOV.U32 R3, RZ, RZ, R33 ;  /* 0x000000ffff037224 */ /* 0x000fe400078e0021 */
[----:B------:R-:W-:Y:S01]  /*0760*/  IMAD.X R16, RZ, RZ, R16, P1 ;  /* 0x000000ffff107224 */ /* 0x000fe200008e0610 */
[----:B------:R-:W-:-:S03]  /*0770*/  LEA.HI.X R33, R10, R33, RZ, 0x2, P2 ;  /* 0x000000210a217211 */ /* 0x000fc600010f14ff */
[----:B-1----:R1:W-:Y:S02]  /*0780*/  STG.E desc[UR8][R2.64], R9 ;  /* 0x0000000902007986 */ /* 0x0023e4000c101908 */
[----:B------:R-:W-:Y:S05]  /*0790*/  @P0 BRA `(.L_x_23) ;  /* 0xfffffffc00500947 */ /* 0x000fea000383ffff */
.L_x_20:
[----:B------:R-:W-:Y:S05]  /*07a0*/  BSYNC.RECONVERGENT B1 ;  /* 0x0000000000017941 */ /* 0x000fea0003800200 */
.L_x_19:
[----:B------:R-:W-:-:S04]  /*07b0*/  ISETP.GE.U32.AND P0, PT, R11, 0x3, PT ;  /* 0x000000030b00780c */ /* 0x000fc80003f06070 */
[----:B------:R-:W-:-:S13]  /*07c0*/  ISETP.GE.U32.AND.EX P0, PT, R17, RZ, PT, P0 ;  /* 0x000000ff1100720c */ /* 0x000fda0003f06100 */
[----:B------:R-:W-:Y:S05]  /*07d0*/  @!P0 BRA `(.L_x_15) ;  /* 0x0000000800588947 */ /* 0x000fea0003800000 */
[----:B------:R-:W-:Y:S01]  /*07e0*/  IMAD.SHL.U32 R17, R10, 0x4, RZ ;  /* 0x000000040a117824 */ /* 0x000fe200078e00ff */
[----:B------:R-:W-:-:S07]  /*07f0*/  SHF.R.U32.HI R19, RZ, 0x1e, R10 ;  /* 0x0000001eff137819 */ /* 0x000fce000001160a */
.L_x_32:
[----:B-12---:R-:W1:Y:S01]  /*0800*/  MUFU.RCP64H R3, 4.29496524800000000000e+09 ;  /* 0x41efffff00037908 */ /* 0x006e620000001800 */
        /* <DEDUP_REMOVED lines=9> */
[----:B------:R-:W-:-:S06]  /*08a0*/  LOP3.LUT R12, R10, 0x7fffffff, RZ, 0xc0, !PT ;  /* 0x7fffffff0a0c7812 */ /* 0x000fcc00078ec0ff */
[C---:B------:R-:W-:Y:S01]  /*08b0*/  DFMA R20, R2.reuse, -R8, 1 ;  /* 0x3ff000000214742b */ /* 0x040fe20000000808 */
[----:B------:R-:W1:Y:S07]  /*08c0*/  I2F.F64.U32 R12, R12 ;  /* 0x0000000c000c7312 */ /* 0x000e6e0000201800 */
[----:B------:R-:W-:-:S08]  /*08d0*/  DFMA R20, R2, R20, R2 ;  /* 0x000000140214722b */ /* 0x000fd00000000002 */
[----:B-1----:R-:W-:Y:S01]  /*08e0*/  DMUL R2, R20, R12 ;  /* 0x0000000c14027228 */ /* 0x002fe20000000000 */
[----:B------:R-:W-:-:S07]  /*08f0*/  FSETP.GEU.AND P1, PT, |R13|, 6.5827683646048100446e-37, PT ;  /* 0x036000000d00780b */ /* 0x000fce0003f2e200 */
        /* <DEDUP_REMOVED lines=11> */
.L_x_25:
[----:B------:R-:W-:Y:S05]  /*09b0*/  BSYNC.RECONVERGENT B1 ;  /* 0x0000000000017941 */ /* 0x000fea0003800200 */
.L_x_24:
[----:B------:R-:W1:Y:S01]  /*09c0*/  MUFU.RCP64H R13, 4.29496524800000000000e+09 ;  /* 0x41efffff000d7908 */ /* 0x000e620000001800 */
[----:B------:R-:W-:Y:S01]  /*09d0*/  IMAD.MOV.U32 R22, RZ, RZ, -0x200000 ;  /* 0xffe00000ff167424 */ /* 0x000fe200078e00ff */
[----:B------:R-:W-:Y:S01]  /*09e0*/  LOP3.LUT R8, R10, 0x7fffffff, RZ, 0xc0, !PT ;  /* 0x7fffffff0a087812 */ /* 0x000fe200078ec0ff */
[----:B------:R-:W-:Y:S01]  /*09f0*/  IMAD.MOV.U32 R23, RZ, RZ, 0x41efffff ;  /* 0x41efffffff177424 */ /* 0x000fe200078e00ff */
[----:B------:R-:W-:Y:S01]  /*0a00*/  UMOV UR4, URZ ;  /* 0x000000ff00047c82 */ /* 0x000fe20008000000 */
[----:B------:R-:W-:Y:S01]  /*0a10*/  IMAD.MOV.U32 R12, RZ, RZ, 0x1 ;  /* 0x00000001ff0c7424 */ /* 0x000fe200078e00ff */
[----:B------:R-:W-:Y:S01]  /*0a20*/  LEA R10, P0, R15, UR10, 0x2 ;  /* 0x0000000a0f0a7c11 */ /* 0x000fe2000f8010ff */
[----:B------:R-:W-:Y:S01]  /*0a30*/  IMAD.WIDE.U32 R8, R8, R8, RZ ;  /* 0x0000000808087225 */ /* 0x000fe200078e00ff */
[----:B0-----:R-:W-:Y:S01]  /*0a40*/  R2UR UR8, R26 ;  /* 0x000000001a0872ca */ /* 0x001fe200000e0000 */
[----:B------:R-:W-:Y:S01]  /*0a50*/  BSSY.RECONVERGENT B1, `(.L_x_26) ;  /* 0x000001a000017945 */ /* 0x000fe20003800200 */
[----:B------:R-:W-:Y:S01]  /*0a60*/  R2UR UR9, R27 ;  /* 0x000000001b0972ca */ /* 0x000fe200000e0000 */
[----:B------:R-:W-:Y:S01]  /*0a70*/  VIADD R9, R9, UR4 ;  /* 0x0000000409097c36 */ /* 0x000fe20008000000 */
[----:B------:R-:W-:-:S04]  /*0a80*/  LEA.HI.X R11, R15, UR11, R16, 0x2, P0 ;  /* 0x0000000b0f0b7c11 */ /* 0x000fc800080f1410 */
[----:B------:R-:W-:Y:S01]  /*0a90*/  SHF.R.U64 R18, R8, 0x10, R9 ;  /* 0x0000001008127819 */ /* 0x000fe20000001209 */
[----:B-1----:R-:W-:-:S08]  /*0aa0*/  DFMA R20, R12, -R22, 1 ;  /* 0x3ff000000c14742b */ /* 0x002fd00000000816 */
[----:B------:R-:W-:-:S08]  /*0ab0*/  DFMA R20, R20, R20, R20 ;  /* 0x000000141414722b */ /* 0x000fd00000000014 */
[----:B------:R-:W-:Y:S01]  /*0ac0*/  DFMA R12, R12, R20, R12 ;  /* 0x000000140c0c722b */ /* 0x000fe2000000000c */
[----:B------:R-:W-:-:S07]  /*0ad0*/  LOP3.LUT R20, R18, 0x7fffffff, RZ, 0xc0, !PT ;  /* 0x7fffffff12147812 */ /* 0x000fce00078ec0ff */
[C---:B------:R-:W-:Y:S01]  /*0ae0*/  DFMA R8, R12.reuse, -R22, 1 ;  /* 0x3ff000000c08742b */ /* 0x040fe20000000816 */
[----:B------:R-:W0:Y:S07]  /*0af0*/  I2F.F64.U32 R20, R20 ;  /* 0x0000001400147312 */ /* 0x000e2e0000201800 */
[----:B------:R-:W-:Y:S02]  /*0b00*/  DFMA R28, R12, R8, R12 ;  /* 0x000000080c1c722b */ /* 0x000fe4000000000c */
[----:B------:R-:W-:-:S06]  /*0b10*/  DMUL R8, R2, 100 ;  /* 0x4059000002087828 */ /* 0x000fcc0000000000 */
[----:B0-----:R-:W-:Y:S01]  /*0b20*/  DMUL R2, R28, R20 ;  /* 0x000000141c027228 */ /* 0x001fe20000000000 */
[----:B------:R-:W-:-:S03]  /*0b30*/  FSETP.GEU.AND P1, PT, |R21|, 6.5827683646048100446e-37, PT ;  /* 0x036000001500780b */ /* 0x000fc60003f2e200 */
[----:B------:R-:W0:Y:S04]  /*0b40*/  F2F.F32.F64 R9, R8 ;  /* 0x0000000800097310 */ /* 0x000e280000301000 */
[----:B------:R-:W-:-:S08]  /*0b50*/  DFMA R12, R2, -R22, R20 ;  /* 0x80000016020c722b */ /* 0x000fd00000000014 */
[----:B------:R-:W-:Y:S01]  /*0b60*/  DFMA R2, R28, R12, R2 ;  /* 0x0000000c1c02722b */ /* 0x000fe20000000002 */
[----:B0-----:R0:W-:Y:S09]  /*0b70*/  STG.E desc[UR8][R10.64], R9 ;  /* 0x000000090a007986 */ /* 0x0011f2000c101908 */
[----:B------:R-:W-:-:S05]  /*0b80*/  FFMA R12, RZ, 29.999998092651367188, R3 ;  /* 0x41efffffff0c7823 */ /* 0x000fca0000000003 */
[----:B------:R-:W-:-:S13]  /*0b90*/  FSETP.GT.AND P0, PT, |R12|, 1.469367938527859385e-39, PT ;  /* 0x001000000c00780b */ /* 0x000fda0003f04200 */
[----:B0-----:R-:W-:Y:S05]  /*0ba0*/  @P0 BRA P1, `(.L_x_27) ;  /* 0x0000000000100947 */ /* 0x001fea0000800000 */
[----:B------:R-:W-:-:S07]  /*0bb0*/  MOV R24, 0xbd0 ;  /* 0x00000bd000187802 */ /* 0x000fce0000000f00 */
[----:B------:R-:W-:Y:S05]  /*0bc0*/  CALL.REL.NOINC `($__internal_1_$__cuda_sm20_div_rn_f64_full) ;  /* 0x0000000400987944 */ /* 0x000fea0003c00000 */
[----:B------:R-:W-:Y:S02]  /*0bd0*/  IMAD.MOV.U32 R2, RZ, RZ, R22 ;  /* 0x000000ffff027224 */ /* 0x000fe400078e0016 */
[----:B------:R-:W-:-:S07]  /*0be0*/  IMAD.MOV.U32 R3, RZ, RZ, R23 ;  /* 0x000000ffff037224 */ /* 0x000fce00078e0017 */
.L_x_27:
[----:B------:R-:W-:Y:S05]  /*0bf0*/  BSYNC.RECONVERGENT B1 ;  /* 0x0000000000017941 */ /* 0x000fea0003800200 */
.L_x_26:
[----:B------:R-:W0:Y:S01]  /*0c00*/  MUFU.RCP64H R21, 4.29496524800000000000e+09 ;  /* 0x41efffff00157908 */ /* 0x000e220000001800 */
[----:B------:R-:W-:Y:S01]  /*0c10*/  IMAD.MOV.U32 R8, RZ, RZ, -0x200000 ;  /* 0xffe00000ff087424 */ /* 0x000fe200078e00ff */
[----:B------:R-:W-:Y:S01]  /*0c20*/  LOP3.LUT R12, R18, 0x7fffffff, RZ, 0xc0, !PT ;  /* 0x7fffffff120c7812 */ /* 0x000fe200078ec0ff */
[----:B------:R-:W-:Y:S01]  /*0c30*/  IMAD.MOV.U32 R9, RZ, RZ, 0x41efffff ;  /* 0x41efffffff097424 */ /* 0x000fe200078e00ff */
[----:B------:R-:W-:Y:S01]  /*0c40*/  UMOV UR4, URZ ;  /* 0x000000ff00047c82 */ /* 0x000fe20008000000 */
[----:B------:R-:W-:Y:S01]  /*0c50*/  IMAD.MOV.U32 R20, RZ, RZ, 0x1 ;  /* 0x00000001ff147424 */ /* 0x000fe200078e00ff */
[----:B------:R-:W-:Y:S01]  /*0c60*/  IADD3 R10, P0, PT, R17, R10, RZ ;  /* 0x0000000a110a7210 */ /* 0x000fe20007f1e0ff */
[----:B------:R-:W-:Y:S01]  /*0c70*/  IMAD.WIDE.U32 R12, R12, R12, RZ ;  /* 0x0000000c0c0c7225 */ /* 0x000fe200078e00ff */
[----:B------:R-:W-:Y:S01]  /*0c80*/  R2UR UR8, R26 ;  /* 0x000000001a0872ca */ /* 0x000fe200000e0000 */
[----:B------:R-:W-:Y:S01]  /*0c90*/  BSSY.RECONVERGENT B1, `(.L_x_28) ;  /* 0x000001a000017945 */ /* 0x000fe20003800200 */
[----:B------:R-:W-:Y:S01]  /*0ca0*/  R2UR UR9, R27 ;  /* 0x000000001b0972ca */ /* 0x000fe200000e0000 */
[----:B------:R-:W-:-:S02]  /*0cb0*/  VIADD R13, R13, UR4 ;  /* 0x000000040d0d7c36 */ /* 0x000fc40008000000 */
[----:B------:R-:W-:-:S03]  /*0cc0*/  IMAD.X R11, R19, 0x1, R11, P0 ;  /* 0x00000001130b7824 */ /* 0x000fc600000e060b */
[----:B------:R-:W-:Y:S01]  /*0cd0*/  SHF.R.U64 R18, R12, 0x10, R13 ;  /* 0x000000100c127819 */ /* 0x000fe2000000120d */
[----:B0-----:R-:W-:-:S08]  /*0ce0*/  DFMA R22, R20, -R8, 1 ;  /* 0x3ff000001416742b */ /* 0x001fd00000000808 */
        /* <DEDUP_REMOVED lines=20> */
.L_x_29:
[----:B------:R-:W-:Y:S05]  /*0e30*/  BSYNC.RECONVERGENT B1 ;  /* 0x0000000000017941 */ /* 0x000fea0003800200 */
.L_x_28:
        /* <DEDUP_REMOVED lines=14> */
[----:B0-----:R-:W-:-:S03]  /*0f20*/  DFMA R22, R20, -R8, 1 ;  /* 0x3ff000001416742b */ /* 0x001fc60000000808 */
[----:B------:R-:W-:-:S05]  /*0f30*/  LOP3.LUT R18, R12, 0x7fffffff, RZ, 0xc0, !PT ;  /* 0x7fffffff0c127812 */ /* 0x000fca00078ec0ff */
[----:B------:R-:W-:-:S08]  /*0f40*/  DFMA R22, R22, R22, R22 ;  /* 0x000000161616722b */ /* 0x000fd00000000016 */
[----:B------:R-:W-:Y:S01]  /*0f50*/  DFMA R22, R20, R22, R20 ;  /* 0x000000161416722b */ /* 0x000fe20000000014 */
[----:B------:R-:W0:Y:S07]  /*0f60*/  I2F.F64.U32 R20, R18 ;  /* 0x0000001200147312 */ /* 0x000e2e0000201800 */
[----:B------:R-:W-:-:S08]  /*0f70*/  DFMA R12, R22, -R8, 1 ;  /* 0x3ff00000160c742b */ /* 0x000fd00000000808 */
[----:B------:R-:W-:Y:S01]  /*0f80*/  DFMA R22, R22, R12, R22 ;  /* 0x0000000c1616722b */ /* 0x000fe20000000016 */
[----:B0-----:R-:W-:Y:S01]  /*0f90*/  FSETP.GEU.AND P1, PT, |R21|, 6.5827683646048100446e-37, PT ;  /* 0x036000001500780b */ /* 0x001fe20003f2e200 */
[----:B------:R-:W-:-:S06]  /*0fa0*/  DMUL R12, R2, 100 ;  /* 0x40590000020c7828 */ /* 0x000fcc0000000000 */
[----:B------:R-:W-:-:S04]  /*0fb0*/  DMUL R2, R22, R20 ;  /* 0x0000001416027228 */ /* 0x000fc80000000000 */
        /* <DEDUP_REMOVED lines=11> */
.L_x_31:
[----:B------:R-:W-:Y:S05]  /*1070*/  BSYNC.RECONVERGENT B1 ;  /* 0x0000000000017941 */ /* 0x000fea0003800200 */
.L_x_30:
[----:B------:R-:W-:Y:S01]  /*1080*/  IADD3 R8, P0, PT, R17, R10, RZ ;  /* 0x0000000a11087210 */ /* 0x000fe20007f1e0ff */
[----:B------:R-:W-:Y:S01]  /*1090*/  DMUL R2, R2, 100 ;  /* 0x4059000002027828 */ /* 0x000fe20000000000 */
[----:B------:R-:W-:Y:S02]  /*10a0*/  R2UR UR8, R26 ;  /* 0x000000001a0872ca */ /* 0x000fe400000e0000 */
[----:B------:R-:W-:Y:S01]  /*10b0*/  R2UR UR9, R27 ;  /* 0x000000001b0972ca */ /* 0x000fe200000e0000 */
[----:B------:R-:W-:Y:S01]  /*10c0*/  IMAD.X R9, R19, 0x1, R11, P0 ;  /* 0x0000000113097824 */ /* 0x000fe200000e060b */
[----:B------:R-:W-:-:S05]  /*10d0*/  IADD3 R15, P0, PT, R17, R15, RZ ;  /* 0x0000000f110f7210 */ /* 0x000fca0007f1e0ff */
[----:B------:R-:W-:Y:S01]  /*10e0*/  IMAD.X R16, R19, 0x1, R16, P0 ;  /* 0x0000000113107824 */ /* 0x000fe200000e0610 */
[----:B------:R-:W-:Y:S01]  /*10f0*/  ISETP.GE.U32.AND P0, PT, R15, R0, PT ;  /* 0x000000000f00720c */ /* 0x000fe20003f06070 */
[----:B------:R-:W0:Y:S03]  /*1100*/  F2F.F32.F64 R3, R2 ;  /* 0x0000000200037310 */ /* 0x000e260000301000 */
[----:B------:R-:W-:Y:S01]  /*1110*/  ISETP.GE.U32.AND.EX P0, PT, R16, R14, PT, P0 ;  /* 0x0000000e1000720c */ /* 0x000fe20003f06100 */
[----:B0-----:R2:W-:-:S12]  /*1120*/  STG.E desc[UR8][R8.64], R3 ;  /* 0x0000000308007986 */ /* 0x0015d8000c101908 */
[----:B------:R-:W-:Y:S05]  /*1130*/  @!P0 BRA `(.L_x_32) ;  /* 0xfffffff400b08947 */ /* 0x000fea000383ffff */
.L_x_15:
[----:B------:R-:W-:Y:S05]  /*1140*/  BSYNC.RECONVERGENT B0 ;  /* 0x0000000000007941 */ /* 0x000fea0003800200 */
.L_x_14:
[----:B------:R-:W-:-:S06]  /*1150*/  UIADD3 UR4, UPT, UPT, -UR5, URZ, URZ ;  /* 0x000000ff05047290 */ /* 0x000fcc000fffe1ff */
[----:B------:R-:W-:-:S13]  /*1160*/  ISETP.NE.AND P0, PT, R25, UR4, PT ;  /* 0x0000000419007c0c */ /* 0x000fda000bf05270 */
[----:B------:R-:W-:Y:S05]  /*1170*/  @P0 EXIT ;  /* 0x000000000000094d */ /* 0x000fea0003800000 */
[----:B-12---:R-:W1:Y:S01]  /*1180*/  LDC.64 R8, c[0x0][0x380] ;  /* 0x0000e000ff087b82 */ /* 0x006e620000000a00 */
[----:B------:R-:W-:Y:S01]  /*1190*/  MOV R0, 0x10 ;  /* 0x0000001000007802 */ /* 0x000fe20000000f00 */
[----:B------:R-:W2:Y:S06]  /*11a0*/  LDCU.64 UR4, c[0x4][0x8] ;  /* 0x01000100ff0477ac */ /* 0x000eac0008000a00 */
[----:B------:R-:W1:Y:S08]  /*11b0*/  LDC.64 R10, c[0x0][0x388] ;  /* 0x0000e200ff0a7b82 */ /* 0x000e700000000a00 */
[----:B------:R3:W4:Y:S01]  /*11c0*/  LDC.64 R2, c[0x4][R0] ;  /* 0x0100000000027b82 */ /* 0x0007220000000a00 */
[----:B--2---:R-:W-:-:S02]  /*11d0*/  IMAD.U32 R4, RZ, RZ, UR4 ;  /* 0x00000004ff047e24 */ /* 0x004fc4000f8e00ff */
[----:B------:R-:W-:Y:S01]  /*11e0*/  IMAD.U32 R5, RZ, RZ, UR5 ;  /* 0x00000005ff057e24 */ /* 0x000fe2000f8e00ff */
[----:B-1----:R3:W-:Y:S06]  /*11f0*/  STL.128 [R1], R8 ;  /* 0x0000000801007387 */ /* 0x0027ec0000100c00 */
[----:B------:R-:W-:-:S07]  /*1200*/  LEPC R20, `(.L_x_33) ;  /* 0x000000001014794e */ /* 0x000fce0000000000 */
[----:B0--34-:R-:W-:Y:S05]  /*1210*/  CALL.ABS.NOINC R2 ;  /* 0x0000000002007343 */ /* 0x019fea0003c00000 */
.L_x_33:
[----:B------:R-:W-:Y:S05]  /*1220*/  EXIT ;  /* 0x000000000000794d */ /* 0x000fea0003800000 */
        .weak           $__internal_1_$__cuda_sm20_div_rn_f64_full
        .type           $__internal_1_$__cuda_sm20_div_rn_f64_full,@function
        .size           $__internal_1_$__cuda_sm20_div_rn_f64_full,($__internal_2_$__cuda_sm20_div_u64 - $__internal_1_$__cuda_sm20_div_rn_f64_full)
$__internal_1_$__cuda_sm20_div_rn_f64_full:
[----:B------:R-:W-:Y:S01]  /*1230*/  IMAD.MOV.U32 R13, RZ, RZ, R21 ;  /* 0x000000ffff0d7224 */ /* 0x000fe200078e0015 */
[C---:B------:R-:W-:Y:S01]  /*1240*/  FSETP.GEU.AND P0, PT, |R5|.reuse, 1.469367938527859385e-39, PT ;  /* 0x001000000500780b */ /* 0x040fe20003f0e200 */
[----:B------:R-:W-:Y:S01]  /*1250*/  IMAD.MOV.U32 R34, RZ, RZ, 0x1ca00000 ;  /* 0x1ca00000ff227424 */ /* 0x000fe200078e00ff */
[----:B------:R-:W-:Y:S01]  /*1260*/  LOP3.LUT R2, R5, 0x800fffff, RZ, 0xc0, !PT ;  /* 0x800fffff05027812 */ /* 0x000fe200078ec0ff */
[----:B------:R-:W-:Y:S01]  /*1270*/  IMAD.MOV.U32 R12, RZ, RZ, R20 ;  /* 0x000000ffff0c7224 */ /* 0x000fe200078e0014 */
[C---:B------:R-:W-:Y:S01]  /*1280*/  FSETP.GEU.AND P2, PT, |R13|.reuse, 1.469367938527859385e-39, PT ;  /* 0x001000000d00780b */ /* 0x040fe20003f4e200 */
[----:B------:R-:W-:Y:S01]  /*1290*/  IMAD.MOV.U32 R20, RZ, RZ, 0x1 ;  /* 0x00000001ff147424 */ /* 0x000fe200078e00ff */
[----:B------:R-:W-:Y:S01]  /*12a0*/  LOP3.LUT R3, R2, 0x3ff00000, RZ, 0xfc, !PT ;  /* 0x3ff0000002037812 */ /* 0x000fe200078efcff */
[----:B------:R-:W-:Y:S01]  /*12b0*/  IMAD.MOV.U32 R2, RZ, RZ, R4 ;  /* 0x000000ffff027224 */ /* 0x000fe200078e0004 */
[----:B------:R-:W-:Y:S01]  /*12c0*/  LOP3.LUT R32, R13, 0x7ff00000, RZ, 0xc0, !PT ;  /* 0x7ff000000d207812 */ /* 0x000fe200078ec0ff */
[----:B------:R-:W-:Y:S01]  /*12d0*/  IMAD.MOV.U32 R8, RZ, RZ, R12 ;  /* 0x000000ffff087224 */ /* 0x000fe200078e000c */
[----:B------:R-:W-:Y:S01]  /*12e0*/  LOP3.LUT R35, R5, 0x7ff00000, RZ, 0xc0, !PT ;  /* 0x7ff0000005237812 */ /* 0x000fe200078ec0ff */
[----:B------:R-:W-:Y:S02]  /*12f0*/  BSSY.RECONVERGENT B3, `(.L_x_34) ;  /* 0x000004d000037945 */ /* 0x000fe40003800200 */
[----:B------:R-:W-:Y:S01]  /*1300*/  @!P0 DMUL R2, R4, 8.98846567431157953865e+307 ;  /* 0x7fe0000004028828 */ /* 0x000fe20000000000 */
[----:B------:R-:W-:-:S03]  /*1310*/  ISETP.GE.U32.AND P1, PT, R32, R35, PT ;  /* 0x000000232000720c */ /* 0x000fc60003f26070 */
[----:B------:R-:W-:Y:S01]  /*1320*/  @!P2 LOP3.LUT R9, R5, 0x7ff00000, RZ, 0xc0, !PT ;  /* 0x7ff000000509a812 */ /* 0x000fe200078ec0ff */
[----:B------:R-:W-:Y:S01]  /*1330*/  @!P2 IMAD.MOV.U32 R22, RZ, RZ, RZ ;  /* 0x000000ffff16a224 */ /* 0x000fe200078e00ff */
[----:B------:R-:W0:Y:S02]  /*1340*/  MUFU.RCP64H R21, R3 ;  /* 0x0000000300157308 */ /* 0x000e240000001800 */
[----:B------:R-:W-:Y:S02]  /*1350*/  @!P2 ISETP.GE.U32.AND P3, PT, R32, R9, PT ;  /* 0x000000092000a20c */ /* 0x000fe40003f66070 */
[C---:B------:R-:W-:Y:S02]  /*1360*/  SEL R9, R34.reuse, 0x63400000, !P1 ;  /* 0x6340000022097807 */ /* 0x040fe40004800000 */
[----:B------:R-:W-:Y:S02]  /*1370*/  @!P2 SEL R23, R34, 0x63400000, !P3 ;  /* 0x634000002217a807 */ /* 0x000fe40005800000 */
[----:B------:R-:W-:-:S02]  /*1380*/  LOP3.LUT R9, R9, 0x800fffff, R13, 0xf8, !PT ;  /* 0x800fffff09097812 */ /* 0x000fc400078ef80d */
[----:B------:R-:W-:Y:S02]  /*1390*/  @!P2 LOP3.LUT R23, R23, 0x80000000, R13, 0xf8, !PT ;  /* 0x800000001717a812 */ /* 0x000fe400078ef80d */
[----:B------:R-:W-:Y:S02]  /*13a0*/  @!P0 LOP3.LUT R35, R3, 0x7ff00000, RZ, 0xc0, !PT ;  /* 0x7ff0000003238812 */ /* 0x000fe400078ec0ff */
[----:B------:R-:W-:-:S06]  /*13b0*/  @!P2 LOP3.LUT R23, R23, 0x100000, RZ, 0xfc, !PT ;  /* 0x001000001717a812 */ /* 0x000fcc00078efcff */
[----:B------:R-:W-:Y:S02]  /*13c0*/  @!P2 DFMA R8, R8, 2, -R22 ;  /* 0x400000000808a82b */ /* 0x000fe40000000816 */
[----:B0-----:R-:W-:-:S08]  /*13d0*/  DFMA R22, R20, -R2, 1 ;  /* 0x3ff000001416742b */ /* 0x001fd00000000802 */
[----:B------:R-:W-:-:S08]  /*13e0*/  DFMA R22, R22, R22, R22 ;  /* 0x000000161616722b */ /* 0x000fd00000000016 */
[----:B------:R-:W-:-:S08]  /*13f0*/  DFMA R20, R20, R22, R20 ;  /* 0x000000161414722b */ /* 0x000fd00000000014 */
[----:B------:R-:W-:-:S08]  /*1400*/  DFMA R22, R20, -R2, 1 ;  /* 0x3ff000001416742b */ /* 0x000fd00000000802 */
[----:B------:R-:W-:-:S08]  /*1410*/  DFMA R20, R20, R22, R20 ;  /* 0x000000161414722b */ /* 0x000fd00000000014 */
[----:B------:R-:W-:-:S08]  /*1420*/  DMUL R22, R20, R8 ;  /* 0x0000000814167228 */ /* 0x000fd00000000000 */
[----:B------:R-:W-:-:S08]  /*1430*/  DFMA R28, R22, -R2, R8 ;  /* 0x80000002161c722b */ /* 0x000fd00000000008 */
[----:B------:R-:W-:Y:S01]  /*1440*/  DFMA R20, R20, R28, R22 ;  /* 0x0000001c1414722b */ /* 0x000fe20000000016 */
[----:B------:R-:W-:Y:S01]  /*1450*/  IMAD.MOV.U32 R28, RZ, RZ, R32 ;  /* 0x000000ffff1c7224 */ /* 0x000fe200078e0020 */
[----:B------:R-:W-:-:S05]  /*1460*/  @!P2 LOP3.LUT R28, R9, 0x7ff00000, RZ, 0xc0, !PT ;  /* 0x7ff00000091ca812 */ /* 0x000fca00078ec0ff */
[----:B------:R-:W-:-:S05]  /*1470*/  VIADD R22, R28, 0xffffffff ;  /* 0xffffffff1c167836 */ /* 0x000fca0000000000 */
[----:B------:R-:W-:Y:S01]  /*1480*/  ISETP.GT.U32.AND P0, PT, R22, 0x7feffffe, PT ;  /* 0x7feffffe1600780c */ /* 0x000fe20003f04070 */
[----:B------:R-:W-:-:S05]  /*1490*/  VIADD R22, R35, 0xffffffff ;  /* 0xffffffff23167836 */ /* 0x000fca0000000000 */
[----:B------:R-:W-:-:S13]  /*14a0*/  ISETP.GT.U32.OR P0, PT, R22, 0x7feffffe, P0 ;  /* 0x7feffffe1600780c */ /* 0x000fda0000704470 */
[----:B------:R-:W-:Y:S05]  /*14b0*/  @P0 BRA `(.L_x_35) ;  /* 0x00000000006c0947 */ /* 0x000fea0003800000 */
[----:B------:R-:W-:-:S04]  /*14c0*/  LOP3.LUT R13, R5, 0x7ff00000, RZ, 0xc0, !PT ;  /* 0x7ff00000050d7812 */ /* 0x000fc800078ec0ff */
[CC--:B------:R-:W-:Y:S02]  /*14d0*/  VIADDMNMX R12, R32.reuse, -R13.reuse, 0xb9600000, !PT ;  /* 0xb9600000200c7446 */ /* 0x0c0fe4000780090d */
[----:B------:R-:W-:Y:S02]  /*14e0*/  ISETP.GE.U32.AND P0, PT, R32, R13, PT ;  /* 0x0000000d2000720c */ /* 0x000fe40003f06070 */
[----:B------:R-:W-:Y:S02]  /*14f0*/  VIMNMX R12, PT, PT, R12, 0x46a00000, PT ;  /* 0x46a000000c0c7848 */ /* 0x000fe40003fe0100 */
[----:B------:R-:W-:-:S05]  /*1500*/  SEL R13, R34, 0x63400000, !P0 ;  /* 0x63400000220d7807 */ /* 0x000fca0004000000 */
[----:B------:R-:W-:Y:S02]  /*1510*/  IMAD.IADD R28, R12, 0x1, -R13 ;  /* 0x000000010c1c7824 */ /* 0x000fe400078e0a0d */
[----:B------:R-:W-:Y:S02]  /*1520*/  IMAD.MOV.U32 R12, RZ, RZ, RZ ;  /* 0x000000ffff0c7224 */ /* 0x000fe400078e00ff */
[----:B------:R-:W-:-:S06]  /*1530*/  VIADD R13, R28, 0x7fe00000 ;  /* 0x7fe000001c0d7836 */ /* 0x000fcc0000000000 */
[----:B------:R-:W-:-:S10]  /*1540*/  DMUL R22, R20, R12 ;  /* 0x0000000c14167228 */ /* 0x000fd40000000000 */
[----:B------:R-:W-:-:S13]  /*1550*/  FSETP.GTU.AND P0, PT, |R23|, 1.469367938527859385e-39, PT ;  /* 0x001000001700780b */ /* 0x000fda0003f0c200 */
[----:B------:R-:W-:Y:S05]  /*1560*/  @P0 BRA `(.L_x_36) ;  /* 0x0000000000940947 */ /* 0x000fea0003800000 */
[----:B------:R-:W-:Y:S01]  /*1570*/  DFMA R8, R20, -R2, R8 ;  /* 0x800000021408722b */ /* 0x000fe20000000008 */
[----:B------:R-:W-:-:S09]  /*1580*/  IMAD.MOV.U32 R12, RZ, RZ, RZ ;  /* 0x000000ffff0c7224 */ /* 0x000fd200078e00ff */
[C---:B------:R-:W-:Y:S02]  /*1590*/  FSETP.NEU.AND P0, PT, R9.reuse, RZ, PT ;  /* 0x000000ff0900720b */ /* 0x040fe40003f0d000 */
[----:B------:R-:W-:-:S04]  /*15a0*/  LOP3.LUT R29, R9, 0x80000000, R5, 0x48, !PT ;  /* 0x80000000091d7812 */ /* 0x000fc800078e4805 */
[----:B------:R-:W-:-:S07]  /*15b0*/  LOP3.LUT R13, R29, R13, RZ, 0xfc, !PT ;  /* 0x0000000d1d0d7212 */ /* 0x000fce00078efcff */
[----:B------:R-:W-:Y:S05]  /*15c0*/  @!P0 BRA `(.L_x_36) ;  /* 0x00000000007c8947 */ /* 0x000fea0003800000 */
[----:B------:R-:W-:Y:S01]  /*15d0*/  IMAD.MOV R3, RZ, RZ, -R28 ;  /* 0x000000ffff037224 */ /* 0x000fe200078e0a1c */
[----:B------:R-:W-:Y:S01]  /*15e0*/  DMUL.RP R12, R20, R12 ;  /* 0x0000000c140c7228 */ /* 0x000fe20000008000 */
[----:B------:R-:W-:-:S06]  /*15f0*/  IMAD.MOV.U32 R2, RZ, RZ, RZ ;  /* 0x000000ffff027224 */ /* 0x000fcc00078e00ff */
[----:B------:R-:W-:-:S03]  /*1600*/  DFMA R2, R22, -R2, R20 ;  /* 0x800000021602722b */ /* 0x000fc60000000014 */
[----:B------:R-:W-:-:S03]  /*1610*/  LOP3.LUT R29, R13, R29, RZ, 0x3c, !PT ;  /* 0x0000001d0d1d7212 */ /* 0x000fc600078e3cff */
[----:B------:R-:W-:-:S04]  /*1620*/  IADD3 R2, PT, PT, -R28, -0x43300000, RZ ;  /* 0xbcd000001c027810 */ /* 0x000fc80007ffe1ff */
[----:B------:R-:W-:-:S04]  /*1630*/  FSETP.NEU.AND P0, PT, |R3|, R2, PT ;  /* 0x000000020300720b */ /* 0x000fc80003f0d200 */
[----:B------:R-:W-:Y:S02]  /*1640*/  FSEL R22, R12, R22, !P0 ;  /* 0x000000160c167208 */ /* 0x000fe40004000000 */
[----:B------:R-:W-:Y:S01]  /*1650*/  FSEL R23, R29, R23, !P0 ;  /* 0x000000171d177208 */ /* 0x000fe20004000000 */
[----:B------:R-:W-:Y:S06]  /*1660*/  BRA `(.L_x_36) ;  /* 0x0000000000547947 */ /* 0x000fec0003800000 */
.L_x_35:
[----:B------:R-:W-:-:S14]  /*1670*/  DSETP.NAN.AND P0, PT, R12, R12, PT ;  /* 0x0000000c0c00722a */ /* 0x000fdc0003f08000 */
[----:B------:R-:W-:Y:S05]  /*1680*/  @P0 BRA `(.L_x_37) ;  /* 0x0000000000440947 */ /* 0x000fea0003800000 */
[----:B------:R-:W-:-:S14]  /*1690*/  DSETP.NAN.AND P0, PT, R4, R4, PT ;  /* 0x000000040400722a */ /* 0x000fdc0003f08000 */
[----:B------:R-:W-:Y:S05]  /*16a0*/  @P0 BRA `(.L_x_38) ;  /* 0x0000000000300947 */ /* 0x000fea0003800000 */
[----:B------:R-:W-:Y:S01]  /*16b0*/  ISETP.NE.AND P0, PT, R28, R35, PT ;  /* 0x000000231c00720c */ /* 0x000fe20003f05270 */
[----:B------:R-:W-:Y:S02]  /*16c0*/  IMAD.MOV.U32 R22, RZ, RZ, 0x0 ;  /* 0x00000000ff167424 */ /* 0x000fe400078e00ff */
[----:B------:R-:W-:-:S10]  /*16d0*/  IMAD.MOV.U32 R23, RZ, RZ, -0x80000 ;  /* 0xfff80000ff177424 */ /* 0x000fd400078e00ff */
[----:B------:R-:W-:Y:S05]  /*16e0*/  @!P0 BRA `(.L_x_36) ;  /* 0x0000000000348947 */ /* 0x000fea0003800000 */
[----:B------:R-:W-:Y:S02]  /*16f0*/  ISETP.NE.AND P0, PT, R28, 0x7ff00000, PT ;  /* 0x7ff000001c00780c */ /* 0x000fe40003f05270 */
[----:B------:R-:W-:Y:S02]  /*1700*/  LOP3.LUT R23, R13, 0x80000000, R5, 0x48, !PT ;  /* 0x800000000d177812 */ /* 0x000fe400078e4805 */
[----:B------:R-:W-:-:S13]  /*1710*/  ISETP.EQ.OR P0, PT, R35, RZ, !P0 ;  /* 0x000000ff2300720c */ /* 0x000fda0004702670 */
[----:B------:R-:W-:Y:S01]  /*1720*/  @P0 LOP3.LUT R2, R23, 0x7ff00000, RZ, 0xfc, !PT ;  /* 0x7ff0000017020812 */ /* 0x000fe200078efcff */
[----:B------:R-:W-:Y:S02]  /*1730*/  @!P0 IMAD.MOV.U32 R22, RZ, RZ, RZ ;  /* 0x000000ffff168224 */ /* 0x000fe400078e00ff */
[----:B------:R-:W-:Y:S02]  /*1740*/  @P0 IMAD.MOV.U32 R22, RZ, RZ, RZ ;  /* 0x000000ffff160224 */ /* 0x000fe400078e00ff */
[----:B------:R-:W-:Y:S01]  /*1750*/  @P0 IMAD.MOV.U32 R23, RZ, RZ, R2 ;  /* 0x000000ffff170224 */ /* 0x000fe200078e0002 */
[----:B------:R-:W-:Y:S06]  /*1760*/  BRA `(.L_x_36) ;  /* 0x0000000000147947 */ /* 0x000fec0003800000 */
.L_x_38:
[----:B------:R-:W-:Y:S01]  /*1770*/  LOP3.LUT R23, R5, 0x80000, RZ, 0xfc, !PT ;  /* 0x0008000005177812 */ /* 0x000fe200078efcff */
[----:B------:R-:W-:Y:S01]  /*1780*/  IMAD.MOV.U32 R22, RZ, RZ, R4 ;  /* 0x000000ffff167224 */ /* 0x000fe200078e0004 */
[----:B------:R-:W-:Y:S06]  /*1790*/  BRA `(.L_x_36) ;  /* 0x0000000000087947 */ /* 0x000fec0003800000 */
.L_x_37:
[----:B------:R-:W-:Y:S01]  /*17a0*/  LOP3.LUT R23, R13, 0x80000, RZ, 0xfc, !PT ;  /* 0x000800000d177812 */ /* 0x000fe200078efcff */
[----:B------:R-:W-:-:S07]  /*17b0*/  IMAD.MOV.U32 R22, RZ, RZ, R12 ;  /* 0x000000ffff167224 */ /* 0x000fce00078e000c */
.L_x_36:
[----:B------:R-:W-:Y:S05]  /*17c0*/  BSYNC.RECONVERGENT B3 ;  /* 0x0000000000037941 */ /* 0x000fea0003800200 */
.L_x_34:
[----:B------:R-:W-:Y:S02]  /*17d0*/  IMAD.MOV.U32 R2, RZ, RZ, R24 ;  /* 0x000000ffff027224 */ /* 0x000fe400078e0018 */
[----:B------:R-:W-:-:S04]  /*17e0*/  IMAD.MOV.U32 R3, RZ, RZ, 0x0 ;  /* 0x00000000ff037424 */ /* 0x000fc800078e00ff */
[----:B------:R-:W-:Y:S05]  /*17f0*/  RET.REL.NODEC R2 `(gpu_mmap_init) ;  /* 0xffffffe802007950 */ /* 0x000fea0003c3ffff */
        .weak           $__internal_2_$__cuda_sm20_div_u64
        .type           $__internal_2_$__cuda_sm20_div_u64,@function
        .size           $__internal_2_$__cuda_sm20_div_u64,(.L_x_42 - $__internal_2_$__cuda_sm20_div_u64)
$__internal_2_$__cuda_sm20_div_u64:
        /* <DEDUP_REMOVED lines=38> */
[----:B------:R-:W-:Y:S02]  /*1a60*/  IMAD.X R5, RZ, RZ, R5, P0 ;  /* 0x000000ffff057224 */ /* 0x000fe400000e0605 */
[----:B------:R-:W-:-:S04]  /*1a70*/  IMAD.WIDE.U32 R8, R13, R10, RZ ;  /* 0x0000000a0d087225 */ /* 0x000fc800078e00ff */
[----:B------:R-:W-:Y:S01]  /*1a80*/  IMAD.X R5, RZ, RZ, R5, P1 ;  /* 0x000000ffff057224 */ /* 0x000fe200008e0605 */
[----:B------:R-:W-:-:S03]  /*1a90*/  IADD3 R17, P0, PT, -R8, R3, RZ ;  /* 0x0000000308117210 */ /* 0x000fc60007f1e1ff */
[----:B------:R-:W-:Y:S01]  /*1aa0*/  IMAD R9, R5, R10, R9 ;  /* 0x0000000a05097224 */ /* 0x000fe200078e0209 */
[----:B------:R-:W-:-:S03]  /*1ab0*/  IADD3 R3, P1, PT, -R10, R17, RZ ;  /* 0x000000110a037210 */ /* 0x000fc60007f3e1ff */
[----:B------:R-:W-:Y:S01]  /*1ac0*/  IMAD.X R12, R4, 0x1, ~R9, P0 ;  /* 0x00000001040c7824 */ /* 0x000fe200000e0e09 */
[----:B------:R-:W-:Y:S02]  /*1ad0*/  ISETP.GE.U32.AND P0, PT, R17, R10, PT ;  /* 0x0000000a1100720c */ /* 0x000fe40003f06070 */
[----:B------:R-:W-:Y:S02]  /*1ae0*/  IADD3 R4, P2, PT, R13, 0x1, RZ ;  /* 0x000000010d047810 */ /* 0x000fe40007f5e0ff */
[C---:B------:R-:W-:Y:S02]  /*1af0*/  ISETP.GE.U32.AND.EX P0, PT, R12.reuse, RZ, PT, P0 ;  /* 0x000000ff0c00720c */ /* 0x040fe40003f06100 */
[----:B------:R-:W-:Y:S01]  /*1b00*/  IADD3.X R9, PT, PT, R12, -0x1, RZ, P1, !PT ;  /* 0xffffffff0c097810 */ /* 0x000fe20000ffe4ff */
[----:B------:R-:W-:Y:S01]  /*1b10*/  IMAD.X R8, RZ, RZ, R5, P2 ;  /* 0x000000ffff087224 */ /* 0x000fe200010e0605 */
[----:B------:R-:W-:Y:S02]  /*1b20*/  SEL R13, R4, R13, P0 ;  /* 0x0000000d040d7207 */ /* 0x000fe40000000000 */
[----:B------:R-:W-:-:S02]  /*1b30*/  SEL R3, R3, R17, P0 ;  /* 0x0000001103037207 */ /* 0x000fc40000000000 */
[----:B------:R-:W-:Y:S02]  /*1b40*/  SEL R8, R8, R5, P0 ;  /* 0x0000000508087207 */ /* 0x000fe40000000000 */
[----:B------:R-:W-:Y:S02]  /*1b50*/  IADD3 R4, P2, PT, R13, 0x1, RZ ;  /* 0x000000010d047810 */ /* 0x000fe40007f5e0ff */
[----:B------:R-:W-:Y:S02]  /*1b60*/  SEL R9, R9, R12, P0 ;  /* 0x0000000c09097207 */ /* 0x000fe40000000000 */
[----:B------:R-:W-:Y:S01]  /*1b70*/  ISETP.GE.U32.AND P0, PT, R3, R10, PT ;  /* 0x0000000a0300720c */ /* 0x000fe20003f06070 */
[----:B------:R-:W-:Y:S01]  /*1b80*/  IMAD.X R5, RZ, RZ, R8, P2 ;  /* 0x000000ffff057224 */ /* 0x000fe200010e0608 */
[----:B------:R-:W-:Y:S01]  /*1b90*/  ISETP.NE.U32.AND P1, PT, R10, RZ, PT ;  /* 0x000000ff0a00720c */ /* 0x000fe20003f25070 */
[----:B------:R-:W-:Y:S01]  /*1ba0*/  IMAD.MOV.U32 R3, RZ, RZ, 0x0 ;  /* 0x00000000ff037424 */ /* 0x000fe200078e00ff */
[----:B------:R-:W-:-:S02]  /*1bb0*/  ISETP.GE.U32.AND.EX P0, PT, R9, RZ, PT, P0 ;  /* 0x000000ff0900720c */ /* 0x000fc40003f06100 */
[----:B------:R-:W-:Y:S02]  /*1bc0*/  ISETP.NE.AND.EX P1, PT, RZ, RZ, PT, P1 ;  /* 0x000000ffff00720c */ /* 0x000fe40003f25310 */
[----:B------:R-:W-:Y:S02]  /*1bd0*/  SEL R4, R4, R13, P0 ;  /* 0x0000000d04047207 */ /* 0x000fe40000000000 */
[----:B------:R-:W-:Y:S02]  /*1be0*/  SEL R5, R5, R8, P0 ;  /* 0x0000000805057207 */ /* 0x000fe40000000000 */
[----:B------:R-:W-:Y:S02]  /*1bf0*/  SEL R4, R4, 0xffffffff, P1 ;  /* 0xffffffff04047807 */ /* 0x000fe40000800000 */
[----:B------:R-:W-:Y:S01]  /*1c00*/  SEL R5, R5, 0xffffffff, P1 ;  /* 0xffffffff05057807 */ /* 0x000fe20000800000 */
[----:B------:R-:W-:Y:S06]  /*1c10*/  RET.REL.NODEC R2 `(gpu_mmap_init) ;  /* 0xffffffe002f87950 */ /* 0x000fec0003c3ffff */
.L_x_39:
        /* <DEDUP_REMOVED lines=14> */
.L_x_42:


//--------------------- .nv.global.init           --------------------------
	.section	.nv.global.init,"aw",@progbits
.nv.global.init:
	.type		$str,@object
	.size		$str,(.L_1 - $str)
$str:
        /*0000*/ 	.byte	0x62, 0x75, 0x66, 0x66, 0x65, 0x72, 0x20, 0x3d, 0x20, 0x25, 0x6c, 0x78, 0x20, 0x62, 0x75, 0x66
        /*0010*/ 	.byte	0x66, 0x65, 0x72, 0x5f, 0x73, 0x7a, 0x20, 0x3d, 0x20, 0x25, 0x6c, 0x75, 0x0a, 0x00
.L_1:


//--------------------- .nv.shared.gpu_mmap_kernel --------------------------
	.section	.nv.shared.gpu_mmap_kernel,"aw",@nobits
	.sectionflags	@""
	.align	8
.nv.shared.gpu_mmap_kernel:
	.zero		1032


//--------------------- .nv.shared.reserved.0     --------------------------
	.section	.nv.shared.reserved.0,"aw",@nobits
	.weak		__nv_reservedSMEM_offset_0_alias
	.size		__nv_reservedSMEM_offset_0_alias, 0, 64
	.other		__nv_reservedSMEM_offset_0_alias,@"STO_CUDA_RESERVED_SHARED STV_DEFAULT"
__nv_reservedSMEM_offset_0_alias:
	.zero		0
	.zero		64


//--------------------- .nv.global                --------------------------
	.section	.nv.global,"aw",@nobits
	.align	8
.nv.global:
	.type		gpu_mmap_result,@object
	.size		gpu_mmap_result,(.L_0 - gpu_mmap_result)
gpu_mmap_result:
	.zero		8
.L_0:


//--------------------- .nv.constant0.gpu_mmap_kernel --------------------------
	.section	.nv.constant0.gpu_mmap_kernel,"a",@progbits
	.sectionflags	@""
	.align	4
.nv.constant0.gpu_mmap_kernel:
	.zero		912


//--------------------- .nv.constant0.gpu_mmap_init --------------------------
	.section	.nv.constant0.gpu_mmap_init,"a",@progbits
	.sectionflags	@""
	.align	4
.nv.constant0.gpu_mmap_init:
	.zero		912


//--------------------- SYMBOLS --------------------------

	.type		.nv.reservedSmem.offset0,@object
	.size		.nv.reservedSmem.offset0,0x4
	.type		.nv.reservedSmem.cap,@object
	.size		.nv.reservedSmem.cap,0x4
	.type		vprintf,@function
